//
// Generated by NVIDIA NVVM Compiler
//
// Compiler Build ID: CL-36424714
// Cuda compilation tools, release 13.0, V13.0.88
// Based on NVVM 20.0.0
//

.version 9.0
.target sm_100
.address_size 64

	// .globl	_Z16blockedFW_Phase1Pijj
// _ZZ16blockedFW_Phase1PijjE8shared_D has been demoted
// _ZZ16blockedFW_Phase2PijjE18shared_Pivot_Block has been demoted
// _ZZ16blockedFW_Phase2PijjE16shared_Pivot_Col has been demoted
// _ZZ16blockedFW_Phase2PijjE16shared_Pivot_Row has been demoted
// _ZZ16blockedFW_Phase3PijjjE16shared_Pivot_Col has been demoted
// _ZZ16blockedFW_Phase3PijjjE16shared_Pivot_Row has been demoted

.visible .entry _Z16blockedFW_Phase1Pijj(
	.param .u64 .ptr .align 1 _Z16blockedFW_Phase1Pijj_param_0,
	.param .u32 _Z16blockedFW_Phase1Pijj_param_1,
	.param .u32 _Z16blockedFW_Phase1Pijj_param_2
)
{
	.reg .b32 	%r<1307>;
	.reg .b64 	%rd<11>;
	// demoted variable
	.shared .align 4 .b8 _ZZ16blockedFW_Phase1PijjE8shared_D[16384];
	ld.param.u64 	%rd1, [_Z16blockedFW_Phase1Pijj_param_0];
	ld.param.u32 	%r1, [_Z16blockedFW_Phase1Pijj_param_1];
	ld.param.u32 	%r2, [_Z16blockedFW_Phase1Pijj_param_2];
	cvta.to.global.u64 	%rd2, %rd1;
	mov.u32 	%r3, %tid.x;
	mov.u32 	%r4, %tid.y;
	shl.b32 	%r5, %r1, 6;
	add.s32 	%r6, %r5, %r3;
	add.s32 	%r7, %r5, %r4;
	mad.lo.s32 	%r8, %r7, %r2, %r6;
	mul.wide.u32 	%rd3, %r8, 4;
	add.s64 	%rd4, %rd2, %rd3;
	ld.global.u32 	%r9, [%rd4];
	shl.b32 	%r10, %r4, 8;
	mov.u32 	%r11, _ZZ16blockedFW_Phase1PijjE8shared_D;
	add.s32 	%r12, %r11, %r10;
	shl.b32 	%r13, %r3, 2;
	add.s32 	%r14, %r12, %r13;
	st.shared.u32 	[%r14], %r9;
	shl.b32 	%r15, %r2, 5;
	add.s32 	%r16, %r8, %r15;
	mul.wide.u32 	%rd5, %r16, 4;
	add.s64 	%rd6, %rd2, %rd5;
	ld.global.u32 	%r17, [%rd6];
	st.shared.u32 	[%r14+8192], %r17;
	add.s32 	%r18, %r8, 32;
	mul.wide.u32 	%rd7, %r18, 4;
	add.s64 	%rd8, %rd2, %rd7;
	ld.global.u32 	%r19, [%rd8];
	st.shared.u32 	[%r14+128], %r19;
	add.s32 	%r20, %r16, 32;
	mul.wide.u32 	%rd9, %r20, 4;
	add.s64 	%rd10, %rd2, %rd9;
	ld.global.u32 	%r21, [%rd10];
	st.shared.u32 	[%r14+8320], %r21;
	bar.sync 	0;
	ld.shared.u32 	%r22, [%r14];
	ld.shared.u32 	%r23, [%r12];
	add.s32 	%r24, %r11, %r13;
	ld.shared.u32 	%r25, [%r24];
	add.s32 	%r26, %r25, %r23;
	min.s32 	%r27, %r22, %r26;
	st.shared.u32 	[%r14], %r27;
	ld.shared.u32 	%r28, [%r14+8192];
	ld.shared.u32 	%r29, [%r12+8192];
	ld.shared.u32 	%r30, [%r24];
	add.s32 	%r31, %r30, %r29;
	min.s32 	%r32, %r28, %r31;
	st.shared.u32 	[%r14+8192], %r32;
	ld.shared.u32 	%r33, [%r14+128];
	ld.shared.u32 	%r34, [%r12];
	ld.shared.u32 	%r35, [%r24+128];
	add.s32 	%r36, %r35, %r34;
	min.s32 	%r37, %r33, %r36;
	st.shared.u32 	[%r14+128], %r37;
	ld.shared.u32 	%r38, [%r14+8320];
	ld.shared.u32 	%r39, [%r12+8192];
	ld.shared.u32 	%r40, [%r24+128];
	add.s32 	%r41, %r40, %r39;
	min.s32 	%r42, %r38, %r41;
	st.shared.u32 	[%r14+8320], %r42;
	bar.sync 	0;
	ld.shared.u32 	%r43, [%r14];
	ld.shared.u32 	%r44, [%r12+4];
	ld.shared.u32 	%r45, [%r24+256];
	add.s32 	%r46, %r45, %r44;
	min.s32 	%r47, %r43, %r46;
	st.shared.u32 	[%r14], %r47;
	ld.shared.u32 	%r48, [%r14+8192];
	ld.shared.u32 	%r49, [%r12+8196];
	ld.shared.u32 	%r50, [%r24+256];
	add.s32 	%r51, %r50, %r49;
	min.s32 	%r52, %r48, %r51;
	st.shared.u32 	[%r14+8192], %r52;
	ld.shared.u32 	%r53, [%r14+128];
	ld.shared.u32 	%r54, [%r12+4];
	ld.shared.u32 	%r55, [%r24+384];
	add.s32 	%r56, %r55, %r54;
	min.s32 	%r57, %r53, %r56;
	st.shared.u32 	[%r14+128], %r57;
	ld.shared.u32 	%r58, [%r14+8320];
	ld.shared.u32 	%r59, [%r12+8196];
	ld.shared.u32 	%r60, [%r24+384];
	add.s32 	%r61, %r60, %r59;
	min.s32 	%r62, %r58, %r61;
	st.shared.u32 	[%r14+8320], %r62;
	bar.sync 	0;
	ld.shared.u32 	%r63, [%r14];
	ld.shared.u32 	%r64, [%r12+8];
	ld.shared.u32 	%r65, [%r24+512];
	add.s32 	%r66, %r65, %r64;
	min.s32 	%r67, %r63, %r66;
	st.shared.u32 	[%r14], %r67;
	ld.shared.u32 	%r68, [%r14+8192];
	ld.shared.u32 	%r69, [%r12+8200];
	ld.shared.u32 	%r70, [%r24+512];
	add.s32 	%r71, %r70, %r69;
	min.s32 	%r72, %r68, %r71;
	st.shared.u32 	[%r14+8192], %r72;
	ld.shared.u32 	%r73, [%r14+128];
	ld.shared.u32 	%r74, [%r12+8];
	ld.shared.u32 	%r75, [%r24+640];
	add.s32 	%r76, %r75, %r74;
	min.s32 	%r77, %r73, %r76;
	st.shared.u32 	[%r14+128], %r77;
	ld.shared.u32 	%r78, [%r14+8320];
	ld.shared.u32 	%r79, [%r12+8200];
	ld.shared.u32 	%r80, [%r24+640];
	add.s32 	%r81, %r80, %r79;
	min.s32 	%r82, %r78, %r81;
	st.shared.u32 	[%r14+8320], %r82;
	bar.sync 	0;
	ld.shared.u32 	%r83, [%r14];
	ld.shared.u32 	%r84, [%r12+12];
	ld.shared.u32 	%r85, [%r24+768];
	add.s32 	%r86, %r85, %r84;
	min.s32 	%r87, %r83, %r86;
	st.shared.u32 	[%r14], %r87;
	ld.shared.u32 	%r88, [%r14+8192];
	ld.shared.u32 	%r89, [%r12+8204];
	ld.shared.u32 	%r90, [%r24+768];
	add.s32 	%r91, %r90, %r89;
	min.s32 	%r92, %r88, %r91;
	st.shared.u32 	[%r14+8192], %r92;
	ld.shared.u32 	%r93, [%r14+128];
	ld.shared.u32 	%r94, [%r12+12];
	ld.shared.u32 	%r95, [%r24+896];
	add.s32 	%r96, %r95, %r94;
	min.s32 	%r97, %r93, %r96;
	st.shared.u32 	[%r14+128], %r97;
	ld.shared.u32 	%r98, [%r14+8320];
	ld.shared.u32 	%r99, [%r12+8204];
	ld.shared.u32 	%r100, [%r24+896];
	add.s32 	%r101, %r100, %r99;
	min.s32 	%r102, %r98, %r101;
	st.shared.u32 	[%r14+8320], %r102;
	bar.sync 	0;
	ld.shared.u32 	%r103, [%r14];
	ld.shared.u32 	%r104, [%r12+16];
	ld.shared.u32 	%r105, [%r24+1024];
	add.s32 	%r106, %r105, %r104;
	min.s32 	%r107, %r103, %r106;
	st.shared.u32 	[%r14], %r107;
	ld.shared.u32 	%r108, [%r14+8192];
	ld.shared.u32 	%r109, [%r12+8208];
	ld.shared.u32 	%r110, [%r24+1024];
	add.s32 	%r111, %r110, %r109;
	min.s32 	%r112, %r108, %r111;
	st.shared.u32 	[%r14+8192], %r112;
	ld.shared.u32 	%r113, [%r14+128];
	ld.shared.u32 	%r114, [%r12+16];
	ld.shared.u32 	%r115, [%r24+1152];
	add.s32 	%r116, %r115, %r114;
	min.s32 	%r117, %r113, %r116;
	st.shared.u32 	[%r14+128], %r117;
	ld.shared.u32 	%r118, [%r14+8320];
	ld.shared.u32 	%r119, [%r12+8208];
	ld.shared.u32 	%r120, [%r24+1152];
	add.s32 	%r121, %r120, %r119;
	min.s32 	%r122, %r118, %r121;
	st.shared.u32 	[%r14+8320], %r122;
	bar.sync 	0;
	ld.shared.u32 	%r123, [%r14];
	ld.shared.u32 	%r124, [%r12+20];
	ld.shared.u32 	%r125, [%r24+1280];
	add.s32 	%r126, %r125, %r124;
	min.s32 	%r127, %r123, %r126;
	st.shared.u32 	[%r14], %r127;
	ld.shared.u32 	%r128, [%r14+8192];
	ld.shared.u32 	%r129, [%r12+8212];
	ld.shared.u32 	%r130, [%r24+1280];
	add.s32 	%r131, %r130, %r129;
	min.s32 	%r132, %r128, %r131;
	st.shared.u32 	[%r14+8192], %r132;
	ld.shared.u32 	%r133, [%r14+128];
	ld.shared.u32 	%r134, [%r12+20];
	ld.shared.u32 	%r135, [%r24+1408];
	add.s32 	%r136, %r135, %r134;
	min.s32 	%r137, %r133, %r136;
	st.shared.u32 	[%r14+128], %r137;
	ld.shared.u32 	%r138, [%r14+8320];
	ld.shared.u32 	%r139, [%r12+8212];
	ld.shared.u32 	%r140, [%r24+1408];
	add.s32 	%r141, %r140, %r139;
	min.s32 	%r142, %r138, %r141;
	st.shared.u32 	[%r14+8320], %r142;
	bar.sync 	0;
	ld.shared.u32 	%r143, [%r14];
	ld.shared.u32 	%r144, [%r12+24];
	ld.shared.u32 	%r145, [%r24+1536];
	add.s32 	%r146, %r145, %r144;
	min.s32 	%r147, %r143, %r146;
	st.shared.u32 	[%r14], %r147;
	ld.shared.u32 	%r148, [%r14+8192];
	ld.shared.u32 	%r149, [%r12+8216];
	ld.shared.u32 	%r150, [%r24+1536];
	add.s32 	%r151, %r150, %r149;
	min.s32 	%r152, %r148, %r151;
	st.shared.u32 	[%r14+8192], %r152;
	ld.shared.u32 	%r153, [%r14+128];
	ld.shared.u32 	%r154, [%r12+24];
	ld.shared.u32 	%r155, [%r24+1664];
	add.s32 	%r156, %r155, %r154;
	min.s32 	%r157, %r153, %r156;
	st.shared.u32 	[%r14+128], %r157;
	ld.shared.u32 	%r158, [%r14+8320];
	ld.shared.u32 	%r159, [%r12+8216];
	ld.shared.u32 	%r160, [%r24+1664];
	add.s32 	%r161, %r160, %r159;
	min.s32 	%r162, %r158, %r161;
	st.shared.u32 	[%r14+8320], %r162;
	bar.sync 	0;
	ld.shared.u32 	%r163, [%r14];
	ld.shared.u32 	%r164, [%r12+28];
	ld.shared.u32 	%r165, [%r24+1792];
	add.s32 	%r166, %r165, %r164;
	min.s32 	%r167, %r163, %r166;
	st.shared.u32 	[%r14], %r167;
	ld.shared.u32 	%r168, [%r14+8192];
	ld.shared.u32 	%r169, [%r12+8220];
	ld.shared.u32 	%r170, [%r24+1792];
	add.s32 	%r171, %r170, %r169;
	min.s32 	%r172, %r168, %r171;
	st.shared.u32 	[%r14+8192], %r172;
	ld.shared.u32 	%r173, [%r14+128];
	ld.shared.u32 	%r174, [%r12+28];
	ld.shared.u32 	%r175, [%r24+1920];
	add.s32 	%r176, %r175, %r174;
	min.s32 	%r177, %r173, %r176;
	st.shared.u32 	[%r14+128], %r177;
	ld.shared.u32 	%r178, [%r14+8320];
	ld.shared.u32 	%r179, [%r12+8220];
	ld.shared.u32 	%r180, [%r24+1920];
	add.s32 	%r181, %r180, %r179;
	min.s32 	%r182, %r178, %r181;
	st.shared.u32 	[%r14+8320], %r182;
	bar.sync 	0;
	ld.shared.u32 	%r183, [%r14];
	ld.shared.u32 	%r184, [%r12+32];
	ld.shared.u32 	%r185, [%r24+2048];
	add.s32 	%r186, %r185, %r184;
	min.s32 	%r187, %r183, %r186;
	st.shared.u32 	[%r14], %r187;
	ld.shared.u32 	%r188, [%r14+8192];
	ld.shared.u32 	%r189, [%r12+8224];
	ld.shared.u32 	%r190, [%r24+2048];
	add.s32 	%r191, %r190, %r189;
	min.s32 	%r192, %r188, %r191;
	st.shared.u32 	[%r14+8192], %r192;
	ld.shared.u32 	%r193, [%r14+128];
	ld.shared.u32 	%r194, [%r12+32];
	ld.shared.u32 	%r195, [%r24+2176];
	add.s32 	%r196, %r195, %r194;
	min.s32 	%r197, %r193, %r196;
	st.shared.u32 	[%r14+128], %r197;
	ld.shared.u32 	%r198, [%r14+8320];
	ld.shared.u32 	%r199, [%r12+8224];
	ld.shared.u32 	%r200, [%r24+2176];
	add.s32 	%r201, %r200, %r199;
	min.s32 	%r202, %r198, %r201;
	st.shared.u32 	[%r14+8320], %r202;
	bar.sync 	0;
	ld.shared.u32 	%r203, [%r14];
	ld.shared.u32 	%r204, [%r12+36];
	ld.shared.u32 	%r205, [%r24+2304];
	add.s32 	%r206, %r205, %r204;
	min.s32 	%r207, %r203, %r206;
	st.shared.u32 	[%r14], %r207;
	ld.shared.u32 	%r208, [%r14+8192];
	ld.shared.u32 	%r209, [%r12+8228];
	ld.shared.u32 	%r210, [%r24+2304];
	add.s32 	%r211, %r210, %r209;
	min.s32 	%r212, %r208, %r211;
	st.shared.u32 	[%r14+8192], %r212;
	ld.shared.u32 	%r213, [%r14+128];
	ld.shared.u32 	%r214, [%r12+36];
	ld.shared.u32 	%r215, [%r24+2432];
	add.s32 	%r216, %r215, %r214;
	min.s32 	%r217, %r213, %r216;
	st.shared.u32 	[%r14+128], %r217;
	ld.shared.u32 	%r218, [%r14+8320];
	ld.shared.u32 	%r219, [%r12+8228];
	ld.shared.u32 	%r220, [%r24+2432];
	add.s32 	%r221, %r220, %r219;
	min.s32 	%r222, %r218, %r221;
	st.shared.u32 	[%r14+8320], %r222;
	bar.sync 	0;
	ld.shared.u32 	%r223, [%r14];
	ld.shared.u32 	%r224, [%r12+40];
	ld.shared.u32 	%r225, [%r24+2560];
	add.s32 	%r226, %r225, %r224;
	min.s32 	%r227, %r223, %r226;
	st.shared.u32 	[%r14], %r227;
	ld.shared.u32 	%r228, [%r14+8192];
	ld.shared.u32 	%r229, [%r12+8232];
	ld.shared.u32 	%r230, [%r24+2560];
	add.s32 	%r231, %r230, %r229;
	min.s32 	%r232, %r228, %r231;
	st.shared.u32 	[%r14+8192], %r232;
	ld.shared.u32 	%r233, [%r14+128];
	ld.shared.u32 	%r234, [%r12+40];
	ld.shared.u32 	%r235, [%r24+2688];
	add.s32 	%r236, %r235, %r234;
	min.s32 	%r237, %r233, %r236;
	st.shared.u32 	[%r14+128], %r237;
	ld.shared.u32 	%r238, [%r14+8320];
	ld.shared.u32 	%r239, [%r12+8232];
	ld.shared.u32 	%r240, [%r24+2688];
	add.s32 	%r241, %r240, %r239;
	min.s32 	%r242, %r238, %r241;
	st.shared.u32 	[%r14+8320], %r242;
	bar.sync 	0;
	ld.shared.u32 	%r243, [%r14];
	ld.shared.u32 	%r244, [%r12+44];
	ld.shared.u32 	%r245, [%r24+2816];
	add.s32 	%r246, %r245, %r244;
	min.s32 	%r247, %r243, %r246;
	st.shared.u32 	[%r14], %r247;
	ld.shared.u32 	%r248, [%r14+8192];
	ld.shared.u32 	%r249, [%r12+8236];
	ld.shared.u32 	%r250, [%r24+2816];
	add.s32 	%r251, %r250, %r249;
	min.s32 	%r252, %r248, %r251;
	st.shared.u32 	[%r14+8192], %r252;
	ld.shared.u32 	%r253, [%r14+128];
	ld.shared.u32 	%r254, [%r12+44];
	ld.shared.u32 	%r255, [%r24+2944];
	add.s32 	%r256, %r255, %r254;
	min.s32 	%r257, %r253, %r256;
	st.shared.u32 	[%r14+128], %r257;
	ld.shared.u32 	%r258, [%r14+8320];
	ld.shared.u32 	%r259, [%r12+8236];
	ld.shared.u32 	%r260, [%r24+2944];
	add.s32 	%r261, %r260, %r259;
	min.s32 	%r262, %r258, %r261;
	st.shared.u32 	[%r14+8320], %r262;
	bar.sync 	0;
	ld.shared.u32 	%r263, [%r14];
	ld.shared.u32 	%r264, [%r12+48];
	ld.shared.u32 	%r265, [%r24+3072];
	add.s32 	%r266, %r265, %r264;
	min.s32 	%r267, %r263, %r266;
	st.shared.u32 	[%r14], %r267;
	ld.shared.u32 	%r268, [%r14+8192];
	ld.shared.u32 	%r269, [%r12+8240];
	ld.shared.u32 	%r270, [%r24+3072];
	add.s32 	%r271, %r270, %r269;
	min.s32 	%r272, %r268, %r271;
	st.shared.u32 	[%r14+8192], %r272;
	ld.shared.u32 	%r273, [%r14+128];
	ld.shared.u32 	%r274, [%r12+48];
	ld.shared.u32 	%r275, [%r24+3200];
	add.s32 	%r276, %r275, %r274;
	min.s32 	%r277, %r273, %r276;
	st.shared.u32 	[%r14+128], %r277;
	ld.shared.u32 	%r278, [%r14+8320];
	ld.shared.u32 	%r279, [%r12+8240];
	ld.shared.u32 	%r280, [%r24+3200];
	add.s32 	%r281, %r280, %r279;
	min.s32 	%r282, %r278, %r281;
	st.shared.u32 	[%r14+8320], %r282;
	bar.sync 	0;
	ld.shared.u32 	%r283, [%r14];
	ld.shared.u32 	%r284, [%r12+52];
	ld.shared.u32 	%r285, [%r24+3328];
	add.s32 	%r286, %r285, %r284;
	min.s32 	%r287, %r283, %r286;
	st.shared.u32 	[%r14], %r287;
	ld.shared.u32 	%r288, [%r14+8192];
	ld.shared.u32 	%r289, [%r12+8244];
	ld.shared.u32 	%r290, [%r24+3328];
	add.s32 	%r291, %r290, %r289;
	min.s32 	%r292, %r288, %r291;
	st.shared.u32 	[%r14+8192], %r292;
	ld.shared.u32 	%r293, [%r14+128];
	ld.shared.u32 	%r294, [%r12+52];
	ld.shared.u32 	%r295, [%r24+3456];
	add.s32 	%r296, %r295, %r294;
	min.s32 	%r297, %r293, %r296;
	st.shared.u32 	[%r14+128], %r297;
	ld.shared.u32 	%r298, [%r14+8320];
	ld.shared.u32 	%r299, [%r12+8244];
	ld.shared.u32 	%r300, [%r24+3456];
	add.s32 	%r301, %r300, %r299;
	min.s32 	%r302, %r298, %r301;
	st.shared.u32 	[%r14+8320], %r302;
	bar.sync 	0;
	ld.shared.u32 	%r303, [%r14];
	ld.shared.u32 	%r304, [%r12+56];
	ld.shared.u32 	%r305, [%r24+3584];
	add.s32 	%r306, %r305, %r304;
	min.s32 	%r307, %r303, %r306;
	st.shared.u32 	[%r14], %r307;
	ld.shared.u32 	%r308, [%r14+8192];
	ld.shared.u32 	%r309, [%r12+8248];
	ld.shared.u32 	%r310, [%r24+3584];
	add.s32 	%r311, %r310, %r309;
	min.s32 	%r312, %r308, %r311;
	st.shared.u32 	[%r14+8192], %r312;
	ld.shared.u32 	%r313, [%r14+128];
	ld.shared.u32 	%r314, [%r12+56];
	ld.shared.u32 	%r315, [%r24+3712];
	add.s32 	%r316, %r315, %r314;
	min.s32 	%r317, %r313, %r316;
	st.shared.u32 	[%r14+128], %r317;
	ld.shared.u32 	%r318, [%r14+8320];
	ld.shared.u32 	%r319, [%r12+8248];
	ld.shared.u32 	%r320, [%r24+3712];
	add.s32 	%r321, %r320, %r319;
	min.s32 	%r322, %r318, %r321;
	st.shared.u32 	[%r14+8320], %r322;
	bar.sync 	0;
	ld.shared.u32 	%r323, [%r14];
	ld.shared.u32 	%r324, [%r12+60];
	ld.shared.u32 	%r325, [%r24+3840];
	add.s32 	%r326, %r325, %r324;
	min.s32 	%r327, %r323, %r326;
	st.shared.u32 	[%r14], %r327;
	ld.shared.u32 	%r328, [%r14+8192];
	ld.shared.u32 	%r329, [%r12+8252];
	ld.shared.u32 	%r330, [%r24+3840];
	add.s32 	%r331, %r330, %r329;
	min.s32 	%r332, %r328, %r331;
	st.shared.u32 	[%r14+8192], %r332;
	ld.shared.u32 	%r333, [%r14+128];
	ld.shared.u32 	%r334, [%r12+60];
	ld.shared.u32 	%r335, [%r24+3968];
	add.s32 	%r336, %r335, %r334;
	min.s32 	%r337, %r333, %r336;
	st.shared.u32 	[%r14+128], %r337;
	ld.shared.u32 	%r338, [%r14+8320];
	ld.shared.u32 	%r339, [%r12+8252];
	ld.shared.u32 	%r340, [%r24+3968];
	add.s32 	%r341, %r340, %r339;
	min.s32 	%r342, %r338, %r341;
	st.shared.u32 	[%r14+8320], %r342;
	bar.sync 	0;
	ld.shared.u32 	%r343, [%r14];
	ld.shared.u32 	%r344, [%r12+64];
	ld.shared.u32 	%r345, [%r24+4096];
	add.s32 	%r346, %r345, %r344;
	min.s32 	%r347, %r343, %r346;
	st.shared.u32 	[%r14], %r347;
	ld.shared.u32 	%r348, [%r14+8192];
	ld.shared.u32 	%r349, [%r12+8256];
	ld.shared.u32 	%r350, [%r24+4096];
	add.s32 	%r351, %r350, %r349;
	min.s32 	%r352, %r348, %r351;
	st.shared.u32 	[%r14+8192], %r352;
	ld.shared.u32 	%r353, [%r14+128];
	ld.shared.u32 	%r354, [%r12+64];
	ld.shared.u32 	%r355, [%r24+4224];
	add.s32 	%r356, %r355, %r354;
	min.s32 	%r357, %r353, %r356;
	st.shared.u32 	[%r14+128], %r357;
	ld.shared.u32 	%r358, [%r14+8320];
	ld.shared.u32 	%r359, [%r12+8256];
	ld.shared.u32 	%r360, [%r24+4224];
	add.s32 	%r361, %r360, %r359;
	min.s32 	%r362, %r358, %r361;
	st.shared.u32 	[%r14+8320], %r362;
	bar.sync 	0;
	ld.shared.u32 	%r363, [%r14];
	ld.shared.u32 	%r364, [%r12+68];
	ld.shared.u32 	%r365, [%r24+4352];
	add.s32 	%r366, %r365, %r364;
	min.s32 	%r367, %r363, %r366;
	st.shared.u32 	[%r14], %r367;
	ld.shared.u32 	%r368, [%r14+8192];
	ld.shared.u32 	%r369, [%r12+8260];
	ld.shared.u32 	%r370, [%r24+4352];
	add.s32 	%r371, %r370, %r369;
	min.s32 	%r372, %r368, %r371;
	st.shared.u32 	[%r14+8192], %r372;
	ld.shared.u32 	%r373, [%r14+128];
	ld.shared.u32 	%r374, [%r12+68];
	ld.shared.u32 	%r375, [%r24+4480];
	add.s32 	%r376, %r375, %r374;
	min.s32 	%r377, %r373, %r376;
	st.shared.u32 	[%r14+128], %r377;
	ld.shared.u32 	%r378, [%r14+8320];
	ld.shared.u32 	%r379, [%r12+8260];
	ld.shared.u32 	%r380, [%r24+4480];
	add.s32 	%r381, %r380, %r379;
	min.s32 	%r382, %r378, %r381;
	st.shared.u32 	[%r14+8320], %r382;
	bar.sync 	0;
	ld.shared.u32 	%r383, [%r14];
	ld.shared.u32 	%r384, [%r12+72];
	ld.shared.u32 	%r385, [%r24+4608];
	add.s32 	%r386, %r385, %r384;
	min.s32 	%r387, %r383, %r386;
	st.shared.u32 	[%r14], %r387;
	ld.shared.u32 	%r388, [%r14+8192];
	ld.shared.u32 	%r389, [%r12+8264];
	ld.shared.u32 	%r390, [%r24+4608];
	add.s32 	%r391, %r390, %r389;
	min.s32 	%r392, %r388, %r391;
	st.shared.u32 	[%r14+8192], %r392;
	ld.shared.u32 	%r393, [%r14+128];
	ld.shared.u32 	%r394, [%r12+72];
	ld.shared.u32 	%r395, [%r24+4736];
	add.s32 	%r396, %r395, %r394;
	min.s32 	%r397, %r393, %r396;
	st.shared.u32 	[%r14+128], %r397;
	ld.shared.u32 	%r398, [%r14+8320];
	ld.shared.u32 	%r399, [%r12+8264];
	ld.shared.u32 	%r400, [%r24+4736];
	add.s32 	%r401, %r400, %r399;
	min.s32 	%r402, %r398, %r401;
	st.shared.u32 	[%r14+8320], %r402;
	bar.sync 	0;
	ld.shared.u32 	%r403, [%r14];
	ld.shared.u32 	%r404, [%r12+76];
	ld.shared.u32 	%r405, [%r24+4864];
	add.s32 	%r406, %r405, %r404;
	min.s32 	%r407, %r403, %r406;
	st.shared.u32 	[%r14], %r407;
	ld.shared.u32 	%r408, [%r14+8192];
	ld.shared.u32 	%r409, [%r12+8268];
	ld.shared.u32 	%r410, [%r24+4864];
	add.s32 	%r411, %r410, %r409;
	min.s32 	%r412, %r408, %r411;
	st.shared.u32 	[%r14+8192], %r412;
	ld.shared.u32 	%r413, [%r14+128];
	ld.shared.u32 	%r414, [%r12+76];
	ld.shared.u32 	%r415, [%r24+4992];
	add.s32 	%r416, %r415, %r414;
	min.s32 	%r417, %r413, %r416;
	st.shared.u32 	[%r14+128], %r417;
	ld.shared.u32 	%r418, [%r14+8320];
	ld.shared.u32 	%r419, [%r12+8268];
	ld.shared.u32 	%r420, [%r24+4992];
	add.s32 	%r421, %r420, %r419;
	min.s32 	%r422, %r418, %r421;
	st.shared.u32 	[%r14+8320], %r422;
	bar.sync 	0;
	ld.shared.u32 	%r423, [%r14];
	ld.shared.u32 	%r424, [%r12+80];
	ld.shared.u32 	%r425, [%r24+5120];
	add.s32 	%r426, %r425, %r424;
	min.s32 	%r427, %r423, %r426;
	st.shared.u32 	[%r14], %r427;
	ld.shared.u32 	%r428, [%r14+8192];
	ld.shared.u32 	%r429, [%r12+8272];
	ld.shared.u32 	%r430, [%r24+5120];
	add.s32 	%r431, %r430, %r429;
	min.s32 	%r432, %r428, %r431;
	st.shared.u32 	[%r14+8192], %r432;
	ld.shared.u32 	%r433, [%r14+128];
	ld.shared.u32 	%r434, [%r12+80];
	ld.shared.u32 	%r435, [%r24+5248];
	add.s32 	%r436, %r435, %r434;
	min.s32 	%r437, %r433, %r436;
	st.shared.u32 	[%r14+128], %r437;
	ld.shared.u32 	%r438, [%r14+8320];
	ld.shared.u32 	%r439, [%r12+8272];
	ld.shared.u32 	%r440, [%r24+5248];
	add.s32 	%r441, %r440, %r439;
	min.s32 	%r442, %r438, %r441;
	st.shared.u32 	[%r14+8320], %r442;
	bar.sync 	0;
	ld.shared.u32 	%r443, [%r14];
	ld.shared.u32 	%r444, [%r12+84];
	ld.shared.u32 	%r445, [%r24+5376];
	add.s32 	%r446, %r445, %r444;
	min.s32 	%r447, %r443, %r446;
	st.shared.u32 	[%r14], %r447;
	ld.shared.u32 	%r448, [%r14+8192];
	ld.shared.u32 	%r449, [%r12+8276];
	ld.shared.u32 	%r450, [%r24+5376];
	add.s32 	%r451, %r450, %r449;
	min.s32 	%r452, %r448, %r451;
	st.shared.u32 	[%r14+8192], %r452;
	ld.shared.u32 	%r453, [%r14+128];
	ld.shared.u32 	%r454, [%r12+84];
	ld.shared.u32 	%r455, [%r24+5504];
	add.s32 	%r456, %r455, %r454;
	min.s32 	%r457, %r453, %r456;
	st.shared.u32 	[%r14+128], %r457;
	ld.shared.u32 	%r458, [%r14+8320];
	ld.shared.u32 	%r459, [%r12+8276];
	ld.shared.u32 	%r460, [%r24+5504];
	add.s32 	%r461, %r460, %r459;
	min.s32 	%r462, %r458, %r461;
	st.shared.u32 	[%r14+8320], %r462;
	bar.sync 	0;
	ld.shared.u32 	%r463, [%r14];
	ld.shared.u32 	%r464, [%r12+88];
	ld.shared.u32 	%r465, [%r24+5632];
	add.s32 	%r466, %r465, %r464;
	min.s32 	%r467, %r463, %r466;
	st.shared.u32 	[%r14], %r467;
	ld.shared.u32 	%r468, [%r14+8192];
	ld.shared.u32 	%r469, [%r12+8280];
	ld.shared.u32 	%r470, [%r24+5632];
	add.s32 	%r471, %r470, %r469;
	min.s32 	%r472, %r468, %r471;
	st.shared.u32 	[%r14+8192], %r472;
	ld.shared.u32 	%r473, [%r14+128];
	ld.shared.u32 	%r474, [%r12+88];
	ld.shared.u32 	%r475, [%r24+5760];
	add.s32 	%r476, %r475, %r474;
	min.s32 	%r477, %r473, %r476;
	st.shared.u32 	[%r14+128], %r477;
	ld.shared.u32 	%r478, [%r14+8320];
	ld.shared.u32 	%r479, [%r12+8280];
	ld.shared.u32 	%r480, [%r24+5760];
	add.s32 	%r481, %r480, %r479;
	min.s32 	%r482, %r478, %r481;
	st.shared.u32 	[%r14+8320], %r482;
	bar.sync 	0;
	ld.shared.u32 	%r483, [%r14];
	ld.shared.u32 	%r484, [%r12+92];
	ld.shared.u32 	%r485, [%r24+5888];
	add.s32 	%r486, %r485, %r484;
	min.s32 	%r487, %r483, %r486;
	st.shared.u32 	[%r14], %r487;
	ld.shared.u32 	%r488, [%r14+8192];
	ld.shared.u32 	%r489, [%r12+8284];
	ld.shared.u32 	%r490, [%r24+5888];
	add.s32 	%r491, %r490, %r489;
	min.s32 	%r492, %r488, %r491;
	st.shared.u32 	[%r14+8192], %r492;
	ld.shared.u32 	%r493, [%r14+128];
	ld.shared.u32 	%r494, [%r12+92];
	ld.shared.u32 	%r495, [%r24+6016];
	add.s32 	%r496, %r495, %r494;
	min.s32 	%r497, %r493, %r496;
	st.shared.u32 	[%r14+128], %r497;
	ld.shared.u32 	%r498, [%r14+8320];
	ld.shared.u32 	%r499, [%r12+8284];
	ld.shared.u32 	%r500, [%r24+6016];
	add.s32 	%r501, %r500, %r499;
	min.s32 	%r502, %r498, %r501;
	st.shared.u32 	[%r14+8320], %r502;
	bar.sync 	0;
	ld.shared.u32 	%r503, [%r14];
	ld.shared.u32 	%r504, [%r12+96];
	ld.shared.u32 	%r505, [%r24+6144];
	add.s32 	%r506, %r505, %r504;
	min.s32 	%r507, %r503, %r506;
	st.shared.u32 	[%r14], %r507;
	ld.shared.u32 	%r508, [%r14+8192];
	ld.shared.u32 	%r509, [%r12+8288];
	ld.shared.u32 	%r510, [%r24+6144];
	add.s32 	%r511, %r510, %r509;
	min.s32 	%r512, %r508, %r511;
	st.shared.u32 	[%r14+8192], %r512;
	ld.shared.u32 	%r513, [%r14+128];
	ld.shared.u32 	%r514, [%r12+96];
	ld.shared.u32 	%r515, [%r24+6272];
	add.s32 	%r516, %r515, %r514;
	min.s32 	%r517, %r513, %r516;
	st.shared.u32 	[%r14+128], %r517;
	ld.shared.u32 	%r518, [%r14+8320];
	ld.shared.u32 	%r519, [%r12+8288];
	ld.shared.u32 	%r520, [%r24+6272];
	add.s32 	%r521, %r520, %r519;
	min.s32 	%r522, %r518, %r521;
	st.shared.u32 	[%r14+8320], %r522;
	bar.sync 	0;
	ld.shared.u32 	%r523, [%r14];
	ld.shared.u32 	%r524, [%r12+100];
	ld.shared.u32 	%r525, [%r24+6400];
	add.s32 	%r526, %r525, %r524;
	min.s32 	%r527, %r523, %r526;
	st.shared.u32 	[%r14], %r527;
	ld.shared.u32 	%r528, [%r14+8192];
	ld.shared.u32 	%r529, [%r12+8292];
	ld.shared.u32 	%r530, [%r24+6400];
	add.s32 	%r531, %r530, %r529;
	min.s32 	%r532, %r528, %r531;
	st.shared.u32 	[%r14+8192], %r532;
	ld.shared.u32 	%r533, [%r14+128];
	ld.shared.u32 	%r534, [%r12+100];
	ld.shared.u32 	%r535, [%r24+6528];
	add.s32 	%r536, %r535, %r534;
	min.s32 	%r537, %r533, %r536;
	st.shared.u32 	[%r14+128], %r537;
	ld.shared.u32 	%r538, [%r14+8320];
	ld.shared.u32 	%r539, [%r12+8292];
	ld.shared.u32 	%r540, [%r24+6528];
	add.s32 	%r541, %r540, %r539;
	min.s32 	%r542, %r538, %r541;
	st.shared.u32 	[%r14+8320], %r542;
	bar.sync 	0;
	ld.shared.u32 	%r543, [%r14];
	ld.shared.u32 	%r544, [%r12+104];
	ld.shared.u32 	%r545, [%r24+6656];
	add.s32 	%r546, %r545, %r544;
	min.s32 	%r547, %r543, %r546;
	st.shared.u32 	[%r14], %r547;
	ld.shared.u32 	%r548, [%r14+8192];
	ld.shared.u32 	%r549, [%r12+8296];
	ld.shared.u32 	%r550, [%r24+6656];
	add.s32 	%r551, %r550, %r549;
	min.s32 	%r552, %r548, %r551;
	st.shared.u32 	[%r14+8192], %r552;
	ld.shared.u32 	%r553, [%r14+128];
	ld.shared.u32 	%r554, [%r12+104];
	ld.shared.u32 	%r555, [%r24+6784];
	add.s32 	%r556, %r555, %r554;
	min.s32 	%r557, %r553, %r556;
	st.shared.u32 	[%r14+128], %r557;
	ld.shared.u32 	%r558, [%r14+8320];
	ld.shared.u32 	%r559, [%r12+8296];
	ld.shared.u32 	%r560, [%r24+6784];
	add.s32 	%r561, %r560, %r559;
	min.s32 	%r562, %r558, %r561;
	st.shared.u32 	[%r14+8320], %r562;
	bar.sync 	0;
	ld.shared.u32 	%r563, [%r14];
	ld.shared.u32 	%r564, [%r12+108];
	ld.shared.u32 	%r565, [%r24+6912];
	add.s32 	%r566, %r565, %r564;
	min.s32 	%r567, %r563, %r566;
	st.shared.u32 	[%r14], %r567;
	ld.shared.u32 	%r568, [%r14+8192];
	ld.shared.u32 	%r569, [%r12+8300];
	ld.shared.u32 	%r570, [%r24+6912];
	add.s32 	%r571, %r570, %r569;
	min.s32 	%r572, %r568, %r571;
	st.shared.u32 	[%r14+8192], %r572;
	ld.shared.u32 	%r573, [%r14+128];
	ld.shared.u32 	%r574, [%r12+108];
	ld.shared.u32 	%r575, [%r24+7040];
	add.s32 	%r576, %r575, %r574;
	min.s32 	%r577, %r573, %r576;
	st.shared.u32 	[%r14+128], %r577;
	ld.shared.u32 	%r578, [%r14+8320];
	ld.shared.u32 	%r579, [%r12+8300];
	ld.shared.u32 	%r580, [%r24+7040];
	add.s32 	%r581, %r580, %r579;
	min.s32 	%r582, %r578, %r581;
	st.shared.u32 	[%r14+8320], %r582;
	bar.sync 	0;
	ld.shared.u32 	%r583, [%r14];
	ld.shared.u32 	%r584, [%r12+112];
	ld.shared.u32 	%r585, [%r24+7168];
	add.s32 	%r586, %r585, %r584;
	min.s32 	%r587, %r583, %r586;
	st.shared.u32 	[%r14], %r587;
	ld.shared.u32 	%r588, [%r14+8192];
	ld.shared.u32 	%r589, [%r12+8304];
	ld.shared.u32 	%r590, [%r24+7168];
	add.s32 	%r591, %r590, %r589;
	min.s32 	%r592, %r588, %r591;
	st.shared.u32 	[%r14+8192], %r592;
	ld.shared.u32 	%r593, [%r14+128];
	ld.shared.u32 	%r594, [%r12+112];
	ld.shared.u32 	%r595, [%r24+7296];
	add.s32 	%r596, %r595, %r594;
	min.s32 	%r597, %r593, %r596;
	st.shared.u32 	[%r14+128], %r597;
	ld.shared.u32 	%r598, [%r14+8320];
	ld.shared.u32 	%r599, [%r12+8304];
	ld.shared.u32 	%r600, [%r24+7296];
	add.s32 	%r601, %r600, %r599;
	min.s32 	%r602, %r598, %r601;
	st.shared.u32 	[%r14+8320], %r602;
	bar.sync 	0;
	ld.shared.u32 	%r603, [%r14];
	ld.shared.u32 	%r604, [%r12+116];
	ld.shared.u32 	%r605, [%r24+7424];
	add.s32 	%r606, %r605, %r604;
	min.s32 	%r607, %r603, %r606;
	st.shared.u32 	[%r14], %r607;
	ld.shared.u32 	%r608, [%r14+8192];
	ld.shared.u32 	%r609, [%r12+8308];
	ld.shared.u32 	%r610, [%r24+7424];
	add.s32 	%r611, %r610, %r609;
	min.s32 	%r612, %r608, %r611;
	st.shared.u32 	[%r14+8192], %r612;
	ld.shared.u32 	%r613, [%r14+128];
	ld.shared.u32 	%r614, [%r12+116];
	ld.shared.u32 	%r615, [%r24+7552];
	add.s32 	%r616, %r615, %r614;
	min.s32 	%r617, %r613, %r616;
	st.shared.u32 	[%r14+128], %r617;
	ld.shared.u32 	%r618, [%r14+8320];
	ld.shared.u32 	%r619, [%r12+8308];
	ld.shared.u32 	%r620, [%r24+7552];
	add.s32 	%r621, %r620, %r619;
	min.s32 	%r622, %r618, %r621;
	st.shared.u32 	[%r14+8320], %r622;
	bar.sync 	0;
	ld.shared.u32 	%r623, [%r14];
	ld.shared.u32 	%r624, [%r12+120];
	ld.shared.u32 	%r625, [%r24+7680];
	add.s32 	%r626, %r625, %r624;
	min.s32 	%r627, %r623, %r626;
	st.shared.u32 	[%r14], %r627;
	ld.shared.u32 	%r628, [%r14+8192];
	ld.shared.u32 	%r629, [%r12+8312];
	ld.shared.u32 	%r630, [%r24+7680];
	add.s32 	%r631, %r630, %r629;
	min.s32 	%r632, %r628, %r631;
	st.shared.u32 	[%r14+8192], %r632;
	ld.shared.u32 	%r633, [%r14+128];
	ld.shared.u32 	%r634, [%r12+120];
	ld.shared.u32 	%r635, [%r24+7808];
	add.s32 	%r636, %r635, %r634;
	min.s32 	%r637, %r633, %r636;
	st.shared.u32 	[%r14+128], %r637;
	ld.shared.u32 	%r638, [%r14+8320];
	ld.shared.u32 	%r639, [%r12+8312];
	ld.shared.u32 	%r640, [%r24+7808];
	add.s32 	%r641, %r640, %r639;
	min.s32 	%r642, %r638, %r641;
	st.shared.u32 	[%r14+8320], %r642;
	bar.sync 	0;
	ld.shared.u32 	%r643, [%r14];
	ld.shared.u32 	%r644, [%r12+124];
	ld.shared.u32 	%r645, [%r24+7936];
	add.s32 	%r646, %r645, %r644;
	min.s32 	%r647, %r643, %r646;
	st.shared.u32 	[%r14], %r647;
	ld.shared.u32 	%r648, [%r14+8192];
	ld.shared.u32 	%r649, [%r12+8316];
	ld.shared.u32 	%r650, [%r24+7936];
	add.s32 	%r651, %r650, %r649;
	min.s32 	%r652, %r648, %r651;
	st.shared.u32 	[%r14+8192], %r652;
	ld.shared.u32 	%r653, [%r14+128];
	ld.shared.u32 	%r654, [%r12+124];
	ld.shared.u32 	%r655, [%r24+8064];
	add.s32 	%r656, %r655, %r654;
	min.s32 	%r657, %r653, %r656;
	st.shared.u32 	[%r14+128], %r657;
	ld.shared.u32 	%r658, [%r14+8320];
	ld.shared.u32 	%r659, [%r12+8316];
	ld.shared.u32 	%r660, [%r24+8064];
	add.s32 	%r661, %r660, %r659;
	min.s32 	%r662, %r658, %r661;
	st.shared.u32 	[%r14+8320], %r662;
	bar.sync 	0;
	ld.shared.u32 	%r663, [%r14];
	ld.shared.u32 	%r664, [%r12+128];
	ld.shared.u32 	%r665, [%r24+8192];
	add.s32 	%r666, %r665, %r664;
	min.s32 	%r667, %r663, %r666;
	st.shared.u32 	[%r14], %r667;
	ld.shared.u32 	%r668, [%r14+8192];
	ld.shared.u32 	%r669, [%r12+8320];
	ld.shared.u32 	%r670, [%r24+8192];
	add.s32 	%r671, %r670, %r669;
	min.s32 	%r672, %r668, %r671;
	st.shared.u32 	[%r14+8192], %r672;
	ld.shared.u32 	%r673, [%r14+128];
	ld.shared.u32 	%r674, [%r12+128];
	ld.shared.u32 	%r675, [%r24+8320];
	add.s32 	%r676, %r675, %r674;
	min.s32 	%r677, %r673, %r676;
	st.shared.u32 	[%r14+128], %r677;
	ld.shared.u32 	%r678, [%r14+8320];
	ld.shared.u32 	%r679, [%r12+8320];
	ld.shared.u32 	%r680, [%r24+8320];
	add.s32 	%r681, %r680, %r679;
	min.s32 	%r682, %r678, %r681;
	st.shared.u32 	[%r14+8320], %r682;
	bar.sync 	0;
	ld.shared.u32 	%r683, [%r14];
	ld.shared.u32 	%r684, [%r12+132];
	ld.shared.u32 	%r685, [%r24+8448];
	add.s32 	%r686, %r685, %r684;
	min.s32 	%r687, %r683, %r686;
	st.shared.u32 	[%r14], %r687;
	ld.shared.u32 	%r688, [%r14+8192];
	ld.shared.u32 	%r689, [%r12+8324];
	ld.shared.u32 	%r690, [%r24+8448];
	add.s32 	%r691, %r690, %r689;
	min.s32 	%r692, %r688, %r691;
	st.shared.u32 	[%r14+8192], %r692;
	ld.shared.u32 	%r693, [%r14+128];
	ld.shared.u32 	%r694, [%r12+132];
	ld.shared.u32 	%r695, [%r24+8576];
	add.s32 	%r696, %r695, %r694;
	min.s32 	%r697, %r693, %r696;
	st.shared.u32 	[%r14+128], %r697;
	ld.shared.u32 	%r698, [%r14+8320];
	ld.shared.u32 	%r699, [%r12+8324];
	ld.shared.u32 	%r700, [%r24+8576];
	add.s32 	%r701, %r700, %r699;
	min.s32 	%r702, %r698, %r701;
	st.shared.u32 	[%r14+8320], %r702;
	bar.sync 	0;
	ld.shared.u32 	%r703, [%r14];
	ld.shared.u32 	%r704, [%r12+136];
	ld.shared.u32 	%r705, [%r24+8704];
	add.s32 	%r706, %r705, %r704;
	min.s32 	%r707, %r703, %r706;
	st.shared.u32 	[%r14], %r707;
	ld.shared.u32 	%r708, [%r14+8192];
	ld.shared.u32 	%r709, [%r12+8328];
	ld.shared.u32 	%r710, [%r24+8704];
	add.s32 	%r711, %r710, %r709;
	min.s32 	%r712, %r708, %r711;
	st.shared.u32 	[%r14+8192], %r712;
	ld.shared.u32 	%r713, [%r14+128];
	ld.shared.u32 	%r714, [%r12+136];
	ld.shared.u32 	%r715, [%r24+8832];
	add.s32 	%r716, %r715, %r714;
	min.s32 	%r717, %r713, %r716;
	st.shared.u32 	[%r14+128], %r717;
	ld.shared.u32 	%r718, [%r14+8320];
	ld.shared.u32 	%r719, [%r12+8328];
	ld.shared.u32 	%r720, [%r24+8832];
	add.s32 	%r721, %r720, %r719;
	min.s32 	%r722, %r718, %r721;
	st.shared.u32 	[%r14+8320], %r722;
	bar.sync 	0;
	ld.shared.u32 	%r723, [%r14];
	ld.shared.u32 	%r724, [%r12+140];
	ld.shared.u32 	%r725, [%r24+8960];
	add.s32 	%r726, %r725, %r724;
	min.s32 	%r727, %r723, %r726;
	st.shared.u32 	[%r14], %r727;
	ld.shared.u32 	%r728, [%r14+8192];
	ld.shared.u32 	%r729, [%r12+8332];
	ld.shared.u32 	%r730, [%r24+8960];
	add.s32 	%r731, %r730, %r729;
	min.s32 	%r732, %r728, %r731;
	st.shared.u32 	[%r14+8192], %r732;
	ld.shared.u32 	%r733, [%r14+128];
	ld.shared.u32 	%r734, [%r12+140];
	ld.shared.u32 	%r735, [%r24+9088];
	add.s32 	%r736, %r735, %r734;
	min.s32 	%r737, %r733, %r736;
	st.shared.u32 	[%r14+128], %r737;
	ld.shared.u32 	%r738, [%r14+8320];
	ld.shared.u32 	%r739, [%r12+8332];
	ld.shared.u32 	%r740, [%r24+9088];
	add.s32 	%r741, %r740, %r739;
	min.s32 	%r742, %r738, %r741;
	st.shared.u32 	[%r14+8320], %r742;
	bar.sync 	0;
	ld.shared.u32 	%r743, [%r14];
	ld.shared.u32 	%r744, [%r12+144];
	ld.shared.u32 	%r745, [%r24+9216];
	add.s32 	%r746, %r745, %r744;
	min.s32 	%r747, %r743, %r746;
	st.shared.u32 	[%r14], %r747;
	ld.shared.u32 	%r748, [%r14+8192];
	ld.shared.u32 	%r749, [%r12+8336];
	ld.shared.u32 	%r750, [%r24+9216];
	add.s32 	%r751, %r750, %r749;
	min.s32 	%r752, %r748, %r751;
	st.shared.u32 	[%r14+8192], %r752;
	ld.shared.u32 	%r753, [%r14+128];
	ld.shared.u32 	%r754, [%r12+144];
	ld.shared.u32 	%r755, [%r24+9344];
	add.s32 	%r756, %r755, %r754;
	min.s32 	%r757, %r753, %r756;
	st.shared.u32 	[%r14+128], %r757;
	ld.shared.u32 	%r758, [%r14+8320];
	ld.shared.u32 	%r759, [%r12+8336];
	ld.shared.u32 	%r760, [%r24+9344];
	add.s32 	%r761, %r760, %r759;
	min.s32 	%r762, %r758, %r761;
	st.shared.u32 	[%r14+8320], %r762;
	bar.sync 	0;
	ld.shared.u32 	%r763, [%r14];
	ld.shared.u32 	%r764, [%r12+148];
	ld.shared.u32 	%r765, [%r24+9472];
	add.s32 	%r766, %r765, %r764;
	min.s32 	%r767, %r763, %r766;
	st.shared.u32 	[%r14], %r767;
	ld.shared.u32 	%r768, [%r14+8192];
	ld.shared.u32 	%r769, [%r12+8340];
	ld.shared.u32 	%r770, [%r24+9472];
	add.s32 	%r771, %r770, %r769;
	min.s32 	%r772, %r768, %r771;
	st.shared.u32 	[%r14+8192], %r772;
	ld.shared.u32 	%r773, [%r14+128];
	ld.shared.u32 	%r774, [%r12+148];
	ld.shared.u32 	%r775, [%r24+9600];
	add.s32 	%r776, %r775, %r774;
	min.s32 	%r777, %r773, %r776;
	st.shared.u32 	[%r14+128], %r777;
	ld.shared.u32 	%r778, [%r14+8320];
	ld.shared.u32 	%r779, [%r12+8340];
	ld.shared.u32 	%r780, [%r24+9600];
	add.s32 	%r781, %r780, %r779;
	min.s32 	%r782, %r778, %r781;
	st.shared.u32 	[%r14+8320], %r782;
	bar.sync 	0;
	ld.shared.u32 	%r783, [%r14];
	ld.shared.u32 	%r784, [%r12+152];
	ld.shared.u32 	%r785, [%r24+9728];
	add.s32 	%r786, %r785, %r784;
	min.s32 	%r787, %r783, %r786;
	st.shared.u32 	[%r14], %r787;
	ld.shared.u32 	%r788, [%r14+8192];
	ld.shared.u32 	%r789, [%r12+8344];
	ld.shared.u32 	%r790, [%r24+9728];
	add.s32 	%r791, %r790, %r789;
	min.s32 	%r792, %r788, %r791;
	st.shared.u32 	[%r14+8192], %r792;
	ld.shared.u32 	%r793, [%r14+128];
	ld.shared.u32 	%r794, [%r12+152];
	ld.shared.u32 	%r795, [%r24+9856];
	add.s32 	%r796, %r795, %r794;
	min.s32 	%r797, %r793, %r796;
	st.shared.u32 	[%r14+128], %r797;
	ld.shared.u32 	%r798, [%r14+8320];
	ld.shared.u32 	%r799, [%r12+8344];
	ld.shared.u32 	%r800, [%r24+9856];
	add.s32 	%r801, %r800, %r799;
	min.s32 	%r802, %r798, %r801;
	st.shared.u32 	[%r14+8320], %r802;
	bar.sync 	0;
	ld.shared.u32 	%r803, [%r14];
	ld.shared.u32 	%r804, [%r12+156];
	ld.shared.u32 	%r805, [%r24+9984];
	add.s32 	%r806, %r805, %r804;
	min.s32 	%r807, %r803, %r806;
	st.shared.u32 	[%r14], %r807;
	ld.shared.u32 	%r808, [%r14+8192];
	ld.shared.u32 	%r809, [%r12+8348];
	ld.shared.u32 	%r810, [%r24+9984];
	add.s32 	%r811, %r810, %r809;
	min.s32 	%r812, %r808, %r811;
	st.shared.u32 	[%r14+8192], %r812;
	ld.shared.u32 	%r813, [%r14+128];
	ld.shared.u32 	%r814, [%r12+156];
	ld.shared.u32 	%r815, [%r24+10112];
	add.s32 	%r816, %r815, %r814;
	min.s32 	%r817, %r813, %r816;
	st.shared.u32 	[%r14+128], %r817;
	ld.shared.u32 	%r818, [%r14+8320];
	ld.shared.u32 	%r819, [%r12+8348];
	ld.shared.u32 	%r820, [%r24+10112];
	add.s32 	%r821, %r820, %r819;
	min.s32 	%r822, %r818, %r821;
	st.shared.u32 	[%r14+8320], %r822;
	bar.sync 	0;
	ld.shared.u32 	%r823, [%r14];
	ld.shared.u32 	%r824, [%r12+160];
	ld.shared.u32 	%r825, [%r24+10240];
	add.s32 	%r826, %r825, %r824;
	min.s32 	%r827, %r823, %r826;
	st.shared.u32 	[%r14], %r827;
	ld.shared.u32 	%r828, [%r14+8192];
	ld.shared.u32 	%r829, [%r12+8352];
	ld.shared.u32 	%r830, [%r24+10240];
	add.s32 	%r831, %r830, %r829;
	min.s32 	%r832, %r828, %r831;
	st.shared.u32 	[%r14+8192], %r832;
	ld.shared.u32 	%r833, [%r14+128];
	ld.shared.u32 	%r834, [%r12+160];
	ld.shared.u32 	%r835, [%r24+10368];
	add.s32 	%r836, %r835, %r834;
	min.s32 	%r837, %r833, %r836;
	st.shared.u32 	[%r14+128], %r837;
	ld.shared.u32 	%r838, [%r14+8320];
	ld.shared.u32 	%r839, [%r12+8352];
	ld.shared.u32 	%r840, [%r24+10368];
	add.s32 	%r841, %r840, %r839;
	min.s32 	%r842, %r838, %r841;
	st.shared.u32 	[%r14+8320], %r842;
	bar.sync 	0;
	ld.shared.u32 	%r843, [%r14];
	ld.shared.u32 	%r844, [%r12+164];
	ld.shared.u32 	%r845, [%r24+10496];
	add.s32 	%r846, %r845, %r844;
	min.s32 	%r847, %r843, %r846;
	st.shared.u32 	[%r14], %r847;
	ld.shared.u32 	%r848, [%r14+8192];
	ld.shared.u32 	%r849, [%r12+8356];
	ld.shared.u32 	%r850, [%r24+10496];
	add.s32 	%r851, %r850, %r849;
	min.s32 	%r852, %r848, %r851;
	st.shared.u32 	[%r14+8192], %r852;
	ld.shared.u32 	%r853, [%r14+128];
	ld.shared.u32 	%r854, [%r12+164];
	ld.shared.u32 	%r855, [%r24+10624];
	add.s32 	%r856, %r855, %r854;
	min.s32 	%r857, %r853, %r856;
	st.shared.u32 	[%r14+128], %r857;
	ld.shared.u32 	%r858, [%r14+8320];
	ld.shared.u32 	%r859, [%r12+8356];
	ld.shared.u32 	%r860, [%r24+10624];
	add.s32 	%r861, %r860, %r859;
	min.s32 	%r862, %r858, %r861;
	st.shared.u32 	[%r14+8320], %r862;
	bar.sync 	0;
	ld.shared.u32 	%r863, [%r14];
	ld.shared.u32 	%r864, [%r12+168];
	ld.shared.u32 	%r865, [%r24+10752];
	add.s32 	%r866, %r865, %r864;
	min.s32 	%r867, %r863, %r866;
	st.shared.u32 	[%r14], %r867;
	ld.shared.u32 	%r868, [%r14+8192];
	ld.shared.u32 	%r869, [%r12+8360];
	ld.shared.u32 	%r870, [%r24+10752];
	add.s32 	%r871, %r870, %r869;
	min.s32 	%r872, %r868, %r871;
	st.shared.u32 	[%r14+8192], %r872;
	ld.shared.u32 	%r873, [%r14+128];
	ld.shared.u32 	%r874, [%r12+168];
	ld.shared.u32 	%r875, [%r24+10880];
	add.s32 	%r876, %r875, %r874;
	min.s32 	%r877, %r873, %r876;
	st.shared.u32 	[%r14+128], %r877;
	ld.shared.u32 	%r878, [%r14+8320];
	ld.shared.u32 	%r879, [%r12+8360];
	ld.shared.u32 	%r880, [%r24+10880];
	add.s32 	%r881, %r880, %r879;
	min.s32 	%r882, %r878, %r881;
	st.shared.u32 	[%r14+8320], %r882;
	bar.sync 	0;
	ld.shared.u32 	%r883, [%r14];
	ld.shared.u32 	%r884, [%r12+172];
	ld.shared.u32 	%r885, [%r24+11008];
	add.s32 	%r886, %r885, %r884;
	min.s32 	%r887, %r883, %r886;
	st.shared.u32 	[%r14], %r887;
	ld.shared.u32 	%r888, [%r14+8192];
	ld.shared.u32 	%r889, [%r12+8364];
	ld.shared.u32 	%r890, [%r24+11008];
	add.s32 	%r891, %r890, %r889;
	min.s32 	%r892, %r888, %r891;
	st.shared.u32 	[%r14+8192], %r892;
	ld.shared.u32 	%r893, [%r14+128];
	ld.shared.u32 	%r894, [%r12+172];
	ld.shared.u32 	%r895, [%r24+11136];
	add.s32 	%r896, %r895, %r894;
	min.s32 	%r897, %r893, %r896;
	st.shared.u32 	[%r14+128], %r897;
	ld.shared.u32 	%r898, [%r14+8320];
	ld.shared.u32 	%r899, [%r12+8364];
	ld.shared.u32 	%r900, [%r24+11136];
	add.s32 	%r901, %r900, %r899;
	min.s32 	%r902, %r898, %r901;
	st.shared.u32 	[%r14+8320], %r902;
	bar.sync 	0;
	ld.shared.u32 	%r903, [%r14];
	ld.shared.u32 	%r904, [%r12+176];
	ld.shared.u32 	%r905, [%r24+11264];
	add.s32 	%r906, %r905, %r904;
	min.s32 	%r907, %r903, %r906;
	st.shared.u32 	[%r14], %r907;
	ld.shared.u32 	%r908, [%r14+8192];
	ld.shared.u32 	%r909, [%r12+8368];
	ld.shared.u32 	%r910, [%r24+11264];
	add.s32 	%r911, %r910, %r909;
	min.s32 	%r912, %r908, %r911;
	st.shared.u32 	[%r14+8192], %r912;
	ld.shared.u32 	%r913, [%r14+128];
	ld.shared.u32 	%r914, [%r12+176];
	ld.shared.u32 	%r915, [%r24+11392];
	add.s32 	%r916, %r915, %r914;
	min.s32 	%r917, %r913, %r916;
	st.shared.u32 	[%r14+128], %r917;
	ld.shared.u32 	%r918, [%r14+8320];
	ld.shared.u32 	%r919, [%r12+8368];
	ld.shared.u32 	%r920, [%r24+11392];
	add.s32 	%r921, %r920, %r919;
	min.s32 	%r922, %r918, %r921;
	st.shared.u32 	[%r14+8320], %r922;
	bar.sync 	0;
	ld.shared.u32 	%r923, [%r14];
	ld.shared.u32 	%r924, [%r12+180];
	ld.shared.u32 	%r925, [%r24+11520];
	add.s32 	%r926, %r925, %r924;
	min.s32 	%r927, %r923, %r926;
	st.shared.u32 	[%r14], %r927;
	ld.shared.u32 	%r928, [%r14+8192];
	ld.shared.u32 	%r929, [%r12+8372];
	ld.shared.u32 	%r930, [%r24+11520];
	add.s32 	%r931, %r930, %r929;
	min.s32 	%r932, %r928, %r931;
	st.shared.u32 	[%r14+8192], %r932;
	ld.shared.u32 	%r933, [%r14+128];
	ld.shared.u32 	%r934, [%r12+180];
	ld.shared.u32 	%r935, [%r24+11648];
	add.s32 	%r936, %r935, %r934;
	min.s32 	%r937, %r933, %r936;
	st.shared.u32 	[%r14+128], %r937;
	ld.shared.u32 	%r938, [%r14+8320];
	ld.shared.u32 	%r939, [%r12+8372];
	ld.shared.u32 	%r940, [%r24+11648];
	add.s32 	%r941, %r940, %r939;
	min.s32 	%r942, %r938, %r941;
	st.shared.u32 	[%r14+8320], %r942;
	bar.sync 	0;
	ld.shared.u32 	%r943, [%r14];
	ld.shared.u32 	%r944, [%r12+184];
	ld.shared.u32 	%r945, [%r24+11776];
	add.s32 	%r946, %r945, %r944;
	min.s32 	%r947, %r943, %r946;
	st.shared.u32 	[%r14], %r947;
	ld.shared.u32 	%r948, [%r14+8192];
	ld.shared.u32 	%r949, [%r12+8376];
	ld.shared.u32 	%r950, [%r24+11776];
	add.s32 	%r951, %r950, %r949;
	min.s32 	%r952, %r948, %r951;
	st.shared.u32 	[%r14+8192], %r952;
	ld.shared.u32 	%r953, [%r14+128];
	ld.shared.u32 	%r954, [%r12+184];
	ld.shared.u32 	%r955, [%r24+11904];
	add.s32 	%r956, %r955, %r954;
	min.s32 	%r957, %r953, %r956;
	st.shared.u32 	[%r14+128], %r957;
	ld.shared.u32 	%r958, [%r14+8320];
	ld.shared.u32 	%r959, [%r12+8376];
	ld.shared.u32 	%r960, [%r24+11904];
	add.s32 	%r961, %r960, %r959;
	min.s32 	%r962, %r958, %r961;
	st.shared.u32 	[%r14+8320], %r962;
	bar.sync 	0;
	ld.shared.u32 	%r963, [%r14];
	ld.shared.u32 	%r964, [%r12+188];
	ld.shared.u32 	%r965, [%r24+12032];
	add.s32 	%r966, %r965, %r964;
	min.s32 	%r967, %r963, %r966;
	st.shared.u32 	[%r14], %r967;
	ld.shared.u32 	%r968, [%r14+8192];
	ld.shared.u32 	%r969, [%r12+8380];
	ld.shared.u32 	%r970, [%r24+12032];
	add.s32 	%r971, %r970, %r969;
	min.s32 	%r972, %r968, %r971;
	st.shared.u32 	[%r14+8192], %r972;
	ld.shared.u32 	%r973, [%r14+128];
	ld.shared.u32 	%r974, [%r12+188];
	ld.shared.u32 	%r975, [%r24+12160];
	add.s32 	%r976, %r975, %r974;
	min.s32 	%r977, %r973, %r976;
	st.shared.u32 	[%r14+128], %r977;
	ld.shared.u32 	%r978, [%r14+8320];
	ld.shared.u32 	%r979, [%r12+8380];
	ld.shared.u32 	%r980, [%r24+12160];
	add.s32 	%r981, %r980, %r979;
	min.s32 	%r982, %r978, %r981;
	st.shared.u32 	[%r14+8320], %r982;
	bar.sync 	0;
	ld.shared.u32 	%r983, [%r14];
	ld.shared.u32 	%r984, [%r12+192];
	ld.shared.u32 	%r985, [%r24+12288];
	add.s32 	%r986, %r985, %r984;
	min.s32 	%r987, %r983, %r986;
	st.shared.u32 	[%r14], %r987;
	ld.shared.u32 	%r988, [%r14+8192];
	ld.shared.u32 	%r989, [%r12+8384];
	ld.shared.u32 	%r990, [%r24+12288];
	add.s32 	%r991, %r990, %r989;
	min.s32 	%r992, %r988, %r991;
	st.shared.u32 	[%r14+8192], %r992;
	ld.shared.u32 	%r993, [%r14+128];
	ld.shared.u32 	%r994, [%r12+192];
	ld.shared.u32 	%r995, [%r24+12416];
	add.s32 	%r996, %r995, %r994;
	min.s32 	%r997, %r993, %r996;
	st.shared.u32 	[%r14+128], %r997;
	ld.shared.u32 	%r998, [%r14+8320];
	ld.shared.u32 	%r999, [%r12+8384];
	ld.shared.u32 	%r1000, [%r24+12416];
	add.s32 	%r1001, %r1000, %r999;
	min.s32 	%r1002, %r998, %r1001;
	st.shared.u32 	[%r14+8320], %r1002;
	bar.sync 	0;
	ld.shared.u32 	%r1003, [%r14];
	ld.shared.u32 	%r1004, [%r12+196];
	ld.shared.u32 	%r1005, [%r24+12544];
	add.s32 	%r1006, %r1005, %r1004;
	min.s32 	%r1007, %r1003, %r1006;
	st.shared.u32 	[%r14], %r1007;
	ld.shared.u32 	%r1008, [%r14+8192];
	ld.shared.u32 	%r1009, [%r12+8388];
	ld.shared.u32 	%r1010, [%r24+12544];
	add.s32 	%r1011, %r1010, %r1009;
	min.s32 	%r1012, %r1008, %r1011;
	st.shared.u32 	[%r14+8192], %r1012;
	ld.shared.u32 	%r1013, [%r14+128];
	ld.shared.u32 	%r1014, [%r12+196];
	ld.shared.u32 	%r1015, [%r24+12672];
	add.s32 	%r1016, %r1015, %r1014;
	min.s32 	%r1017, %r1013, %r1016;
	st.shared.u32 	[%r14+128], %r1017;
	ld.shared.u32 	%r1018, [%r14+8320];
	ld.shared.u32 	%r1019, [%r12+8388];
	ld.shared.u32 	%r1020, [%r24+12672];
	add.s32 	%r1021, %r1020, %r1019;
	min.s32 	%r1022, %r1018, %r1021;
	st.shared.u32 	[%r14+8320], %r1022;
	bar.sync 	0;
	ld.shared.u32 	%r1023, [%r14];
	ld.shared.u32 	%r1024, [%r12+200];
	ld.shared.u32 	%r1025, [%r24+12800];
	add.s32 	%r1026, %r1025, %r1024;
	min.s32 	%r1027, %r1023, %r1026;
	st.shared.u32 	[%r14], %r1027;
	ld.shared.u32 	%r1028, [%r14+8192];
	ld.shared.u32 	%r1029, [%r12+8392];
	ld.shared.u32 	%r1030, [%r24+12800];
	add.s32 	%r1031, %r1030, %r1029;
	min.s32 	%r1032, %r1028, %r1031;
	st.shared.u32 	[%r14+8192], %r1032;
	ld.shared.u32 	%r1033, [%r14+128];
	ld.shared.u32 	%r1034, [%r12+200];
	ld.shared.u32 	%r1035, [%r24+12928];
	add.s32 	%r1036, %r1035, %r1034;
	min.s32 	%r1037, %r1033, %r1036;
	st.shared.u32 	[%r14+128], %r1037;
	ld.shared.u32 	%r1038, [%r14+8320];
	ld.shared.u32 	%r1039, [%r12+8392];
	ld.shared.u32 	%r1040, [%r24+12928];
	add.s32 	%r1041, %r1040, %r1039;
	min.s32 	%r1042, %r1038, %r1041;
	st.shared.u32 	[%r14+8320], %r1042;
	bar.sync 	0;
	ld.shared.u32 	%r1043, [%r14];
	ld.shared.u32 	%r1044, [%r12+204];
	ld.shared.u32 	%r1045, [%r24+13056];
	add.s32 	%r1046, %r1045, %r1044;
	min.s32 	%r1047, %r1043, %r1046;
	st.shared.u32 	[%r14], %r1047;
	ld.shared.u32 	%r1048, [%r14+8192];
	ld.shared.u32 	%r1049, [%r12+8396];
	ld.shared.u32 	%r1050, [%r24+13056];
	add.s32 	%r1051, %r1050, %r1049;
	min.s32 	%r1052, %r1048, %r1051;
	st.shared.u32 	[%r14+8192], %r1052;
	ld.shared.u32 	%r1053, [%r14+128];
	ld.shared.u32 	%r1054, [%r12+204];
	ld.shared.u32 	%r1055, [%r24+13184];
	add.s32 	%r1056, %r1055, %r1054;
	min.s32 	%r1057, %r1053, %r1056;
	st.shared.u32 	[%r14+128], %r1057;
	ld.shared.u32 	%r1058, [%r14+8320];
	ld.shared.u32 	%r1059, [%r12+8396];
	ld.shared.u32 	%r1060, [%r24+13184];
	add.s32 	%r1061, %r1060, %r1059;
	min.s32 	%r1062, %r1058, %r1061;
	st.shared.u32 	[%r14+8320], %r1062;
	bar.sync 	0;
	ld.shared.u32 	%r1063, [%r14];
	ld.shared.u32 	%r1064, [%r12+208];
	ld.shared.u32 	%r1065, [%r24+13312];
	add.s32 	%r1066, %r1065, %r1064;
	min.s32 	%r1067, %r1063, %r1066;
	st.shared.u32 	[%r14], %r1067;
	ld.shared.u32 	%r1068, [%r14+8192];
	ld.shared.u32 	%r1069, [%r12+8400];
	ld.shared.u32 	%r1070, [%r24+13312];
	add.s32 	%r1071, %r1070, %r1069;
	min.s32 	%r1072, %r1068, %r1071;
	st.shared.u32 	[%r14+8192], %r1072;
	ld.shared.u32 	%r1073, [%r14+128];
	ld.shared.u32 	%r1074, [%r12+208];
	ld.shared.u32 	%r1075, [%r24+13440];
	add.s32 	%r1076, %r1075, %r1074;
	min.s32 	%r1077, %r1073, %r1076;
	st.shared.u32 	[%r14+128], %r1077;
	ld.shared.u32 	%r1078, [%r14+8320];
	ld.shared.u32 	%r1079, [%r12+8400];
	ld.shared.u32 	%r1080, [%r24+13440];
	add.s32 	%r1081, %r1080, %r1079;
	min.s32 	%r1082, %r1078, %r1081;
	st.shared.u32 	[%r14+8320], %r1082;
	bar.sync 	0;
	ld.shared.u32 	%r1083, [%r14];
	ld.shared.u32 	%r1084, [%r12+212];
	ld.shared.u32 	%r1085, [%r24+13568];
	add.s32 	%r1086, %r1085, %r1084;
	min.s32 	%r1087, %r1083, %r1086;
	st.shared.u32 	[%r14], %r1087;
	ld.shared.u32 	%r1088, [%r14+8192];
	ld.shared.u32 	%r1089, [%r12+8404];
	ld.shared.u32 	%r1090, [%r24+13568];
	add.s32 	%r1091, %r1090, %r1089;
	min.s32 	%r1092, %r1088, %r1091;
	st.shared.u32 	[%r14+8192], %r1092;
	ld.shared.u32 	%r1093, [%r14+128];
	ld.shared.u32 	%r1094, [%r12+212];
	ld.shared.u32 	%r1095, [%r24+13696];
	add.s32 	%r1096, %r1095, %r1094;
	min.s32 	%r1097, %r1093, %r1096;
	st.shared.u32 	[%r14+128], %r1097;
	ld.shared.u32 	%r1098, [%r14+8320];
	ld.shared.u32 	%r1099, [%r12+8404];
	ld.shared.u32 	%r1100, [%r24+13696];
	add.s32 	%r1101, %r1100, %r1099;
	min.s32 	%r1102, %r1098, %r1101;
	st.shared.u32 	[%r14+8320], %r1102;
	bar.sync 	0;
	ld.shared.u32 	%r1103, [%r14];
	ld.shared.u32 	%r1104, [%r12+216];
	ld.shared.u32 	%r1105, [%r24+13824];
	add.s32 	%r1106, %r1105, %r1104;
	min.s32 	%r1107, %r1103, %r1106;
	st.shared.u32 	[%r14], %r1107;
	ld.shared.u32 	%r1108, [%r14+8192];
	ld.shared.u32 	%r1109, [%r12+8408];
	ld.shared.u32 	%r1110, [%r24+13824];
	add.s32 	%r1111, %r1110, %r1109;
	min.s32 	%r1112, %r1108, %r1111;
	st.shared.u32 	[%r14+8192], %r1112;
	ld.shared.u32 	%r1113, [%r14+128];
	ld.shared.u32 	%r1114, [%r12+216];
	ld.shared.u32 	%r1115, [%r24+13952];
	add.s32 	%r1116, %r1115, %r1114;
	min.s32 	%r1117, %r1113, %r1116;
	st.shared.u32 	[%r14+128], %r1117;
	ld.shared.u32 	%r1118, [%r14+8320];
	ld.shared.u32 	%r1119, [%r12+8408];
	ld.shared.u32 	%r1120, [%r24+13952];
	add.s32 	%r1121, %r1120, %r1119;
	min.s32 	%r1122, %r1118, %r1121;
	st.shared.u32 	[%r14+8320], %r1122;
	bar.sync 	0;
	ld.shared.u32 	%r1123, [%r14];
	ld.shared.u32 	%r1124, [%r12+220];
	ld.shared.u32 	%r1125, [%r24+14080];
	add.s32 	%r1126, %r1125, %r1124;
	min.s32 	%r1127, %r1123, %r1126;
	st.shared.u32 	[%r14], %r1127;
	ld.shared.u32 	%r1128, [%r14+8192];
	ld.shared.u32 	%r1129, [%r12+8412];
	ld.shared.u32 	%r1130, [%r24+14080];
	add.s32 	%r1131, %r1130, %r1129;
	min.s32 	%r1132, %r1128, %r1131;
	st.shared.u32 	[%r14+8192], %r1132;
	ld.shared.u32 	%r1133, [%r14+128];
	ld.shared.u32 	%r1134, [%r12+220];
	ld.shared.u32 	%r1135, [%r24+14208];
	add.s32 	%r1136, %r1135, %r1134;
	min.s32 	%r1137, %r1133, %r1136;
	st.shared.u32 	[%r14+128], %r1137;
	ld.shared.u32 	%r1138, [%r14+8320];
	ld.shared.u32 	%r1139, [%r12+8412];
	ld.shared.u32 	%r1140, [%r24+14208];
	add.s32 	%r1141, %r1140, %r1139;
	min.s32 	%r1142, %r1138, %r1141;
	st.shared.u32 	[%r14+8320], %r1142;
	bar.sync 	0;
	ld.shared.u32 	%r1143, [%r14];
	ld.shared.u32 	%r1144, [%r12+224];
	ld.shared.u32 	%r1145, [%r24+14336];
	add.s32 	%r1146, %r1145, %r1144;
	min.s32 	%r1147, %r1143, %r1146;
	st.shared.u32 	[%r14], %r1147;
	ld.shared.u32 	%r1148, [%r14+8192];
	ld.shared.u32 	%r1149, [%r12+8416];
	ld.shared.u32 	%r1150, [%r24+14336];
	add.s32 	%r1151, %r1150, %r1149;
	min.s32 	%r1152, %r1148, %r1151;
	st.shared.u32 	[%r14+8192], %r1152;
	ld.shared.u32 	%r1153, [%r14+128];
	ld.shared.u32 	%r1154, [%r12+224];
	ld.shared.u32 	%r1155, [%r24+14464];
	add.s32 	%r1156, %r1155, %r1154;
	min.s32 	%r1157, %r1153, %r1156;
	st.shared.u32 	[%r14+128], %r1157;
	ld.shared.u32 	%r1158, [%r14+8320];
	ld.shared.u32 	%r1159, [%r12+8416];
	ld.shared.u32 	%r1160, [%r24+14464];
	add.s32 	%r1161, %r1160, %r1159;
	min.s32 	%r1162, %r1158, %r1161;
	st.shared.u32 	[%r14+8320], %r1162;
	bar.sync 	0;
	ld.shared.u32 	%r1163, [%r14];
	ld.shared.u32 	%r1164, [%r12+228];
	ld.shared.u32 	%r1165, [%r24+14592];
	add.s32 	%r1166, %r1165, %r1164;
	min.s32 	%r1167, %r1163, %r1166;
	st.shared.u32 	[%r14], %r1167;
	ld.shared.u32 	%r1168, [%r14+8192];
	ld.shared.u32 	%r1169, [%r12+8420];
	ld.shared.u32 	%r1170, [%r24+14592];
	add.s32 	%r1171, %r1170, %r1169;
	min.s32 	%r1172, %r1168, %r1171;
	st.shared.u32 	[%r14+8192], %r1172;
	ld.shared.u32 	%r1173, [%r14+128];
	ld.shared.u32 	%r1174, [%r12+228];
	ld.shared.u32 	%r1175, [%r24+14720];
	add.s32 	%r1176, %r1175, %r1174;
	min.s32 	%r1177, %r1173, %r1176;
	st.shared.u32 	[%r14+128], %r1177;
	ld.shared.u32 	%r1178, [%r14+8320];
	ld.shared.u32 	%r1179, [%r12+8420];
	ld.shared.u32 	%r1180, [%r24+14720];
	add.s32 	%r1181, %r1180, %r1179;
	min.s32 	%r1182, %r1178, %r1181;
	st.shared.u32 	[%r14+8320], %r1182;
	bar.sync 	0;
	ld.shared.u32 	%r1183, [%r14];
	ld.shared.u32 	%r1184, [%r12+232];
	ld.shared.u32 	%r1185, [%r24+14848];
	add.s32 	%r1186, %r1185, %r1184;
	min.s32 	%r1187, %r1183, %r1186;
	st.shared.u32 	[%r14], %r1187;
	ld.shared.u32 	%r1188, [%r14+8192];
	ld.shared.u32 	%r1189, [%r12+8424];
	ld.shared.u32 	%r1190, [%r24+14848];
	add.s32 	%r1191, %r1190, %r1189;
	min.s32 	%r1192, %r1188, %r1191;
	st.shared.u32 	[%r14+8192], %r1192;
	ld.shared.u32 	%r1193, [%r14+128];
	ld.shared.u32 	%r1194, [%r12+232];
	ld.shared.u32 	%r1195, [%r24+14976];
	add.s32 	%r1196, %r1195, %r1194;
	min.s32 	%r1197, %r1193, %r1196;
	st.shared.u32 	[%r14+128], %r1197;
	ld.shared.u32 	%r1198, [%r14+8320];
	ld.shared.u32 	%r1199, [%r12+8424];
	ld.shared.u32 	%r1200, [%r24+14976];
	add.s32 	%r1201, %r1200, %r1199;
	min.s32 	%r1202, %r1198, %r1201;
	st.shared.u32 	[%r14+8320], %r1202;
	bar.sync 	0;
	ld.shared.u32 	%r1203, [%r14];
	ld.shared.u32 	%r1204, [%r12+236];
	ld.shared.u32 	%r1205, [%r24+15104];
	add.s32 	%r1206, %r1205, %r1204;
	min.s32 	%r1207, %r1203, %r1206;
	st.shared.u32 	[%r14], %r1207;
	ld.shared.u32 	%r1208, [%r14+8192];
	ld.shared.u32 	%r1209, [%r12+8428];
	ld.shared.u32 	%r1210, [%r24+15104];
	add.s32 	%r1211, %r1210, %r1209;
	min.s32 	%r1212, %r1208, %r1211;
	st.shared.u32 	[%r14+8192], %r1212;
	ld.shared.u32 	%r1213, [%r14+128];
	ld.shared.u32 	%r1214, [%r12+236];
	ld.shared.u32 	%r1215, [%r24+15232];
	add.s32 	%r1216, %r1215, %r1214;
	min.s32 	%r1217, %r1213, %r1216;
	st.shared.u32 	[%r14+128], %r1217;
	ld.shared.u32 	%r1218, [%r14+8320];
	ld.shared.u32 	%r1219, [%r12+8428];
	ld.shared.u32 	%r1220, [%r24+15232];
	add.s32 	%r1221, %r1220, %r1219;
	min.s32 	%r1222, %r1218, %r1221;
	st.shared.u32 	[%r14+8320], %r1222;
	bar.sync 	0;
	ld.shared.u32 	%r1223, [%r14];
	ld.shared.u32 	%r1224, [%r12+240];
	ld.shared.u32 	%r1225, [%r24+15360];
	add.s32 	%r1226, %r1225, %r1224;
	min.s32 	%r1227, %r1223, %r1226;
	st.shared.u32 	[%r14], %r1227;
	ld.shared.u32 	%r1228, [%r14+8192];
	ld.shared.u32 	%r1229, [%r12+8432];
	ld.shared.u32 	%r1230, [%r24+15360];
	add.s32 	%r1231, %r1230, %r1229;
	min.s32 	%r1232, %r1228, %r1231;
	st.shared.u32 	[%r14+8192], %r1232;
	ld.shared.u32 	%r1233, [%r14+128];
	ld.shared.u32 	%r1234, [%r12+240];
	ld.shared.u32 	%r1235, [%r24+15488];
	add.s32 	%r1236, %r1235, %r1234;
	min.s32 	%r1237, %r1233, %r1236;
	st.shared.u32 	[%r14+128], %r1237;
	ld.shared.u32 	%r1238, [%r14+8320];
	ld.shared.u32 	%r1239, [%r12+8432];
	ld.shared.u32 	%r1240, [%r24+15488];
	add.s32 	%r1241, %r1240, %r1239;
	min.s32 	%r1242, %r1238, %r1241;
	st.shared.u32 	[%r14+8320], %r1242;
	bar.sync 	0;
	ld.shared.u32 	%r1243, [%r14];
	ld.shared.u32 	%r1244, [%r12+244];
	ld.shared.u32 	%r1245, [%r24+15616];
	add.s32 	%r1246, %r1245, %r1244;
	min.s32 	%r1247, %r1243, %r1246;
	st.shared.u32 	[%r14], %r1247;
	ld.shared.u32 	%r1248, [%r14+8192];
	ld.shared.u32 	%r1249, [%r12+8436];
	ld.shared.u32 	%r1250, [%r24+15616];
	add.s32 	%r1251, %r1250, %r1249;
	min.s32 	%r1252, %r1248, %r1251;
	st.shared.u32 	[%r14+8192], %r1252;
	ld.shared.u32 	%r1253, [%r14+128];
	ld.shared.u32 	%r1254, [%r12+244];
	ld.shared.u32 	%r1255, [%r24+15744];
	add.s32 	%r1256, %r1255, %r1254;
	min.s32 	%r1257, %r1253, %r1256;
	st.shared.u32 	[%r14+128], %r1257;
	ld.shared.u32 	%r1258, [%r14+8320];
	ld.shared.u32 	%r1259, [%r12+8436];
	ld.shared.u32 	%r1260, [%r24+15744];
	add.s32 	%r1261, %r1260, %r1259;
	min.s32 	%r1262, %r1258, %r1261;
	st.shared.u32 	[%r14+8320], %r1262;
	bar.sync 	0;
	ld.shared.u32 	%r1263, [%r14];
	ld.shared.u32 	%r1264, [%r12+248];
	ld.shared.u32 	%r1265, [%r24+15872];
	add.s32 	%r1266, %r1265, %r1264;
	min.s32 	%r1267, %r1263, %r1266;
	st.shared.u32 	[%r14], %r1267;
	ld.shared.u32 	%r1268, [%r14+8192];
	ld.shared.u32 	%r1269, [%r12+8440];
	ld.shared.u32 	%r1270, [%r24+15872];
	add.s32 	%r1271, %r1270, %r1269;
	min.s32 	%r1272, %r1268, %r1271;
	st.shared.u32 	[%r14+8192], %r1272;
	ld.shared.u32 	%r1273, [%r14+128];
	ld.shared.u32 	%r1274, [%r12+248];
	ld.shared.u32 	%r1275, [%r24+16000];
	add.s32 	%r1276, %r1275, %r1274;
	min.s32 	%r1277, %r1273, %r1276;
	st.shared.u32 	[%r14+128], %r1277;
	ld.shared.u32 	%r1278, [%r14+8320];
	ld.shared.u32 	%r1279, [%r12+8440];
	ld.shared.u32 	%r1280, [%r24+16000];
	add.s32 	%r1281, %r1280, %r1279;
	min.s32 	%r1282, %r1278, %r1281;
	st.shared.u32 	[%r14+8320], %r1282;
	bar.sync 	0;
	ld.shared.u32 	%r1283, [%r14];
	ld.shared.u32 	%r1284, [%r12+252];
	ld.shared.u32 	%r1285, [%r24+16128];
	add.s32 	%r1286, %r1285, %r1284;
	min.s32 	%r1287, %r1283, %r1286;
	st.shared.u32 	[%r14], %r1287;
	ld.shared.u32 	%r1288, [%r14+8192];
	ld.shared.u32 	%r1289, [%r12+8444];
	ld.shared.u32 	%r1290, [%r24+16128];
	add.s32 	%r1291, %r1290, %r1289;
	min.s32 	%r1292, %r1288, %r1291;
	st.shared.u32 	[%r14+8192], %r1292;
	ld.shared.u32 	%r1293, [%r14+128];
	ld.shared.u32 	%r1294, [%r12+252];
	ld.shared.u32 	%r1295, [%r24+16256];
	add.s32 	%r1296, %r1295, %r1294;
	min.s32 	%r1297, %r1293, %r1296;
	st.shared.u32 	[%r14+128], %r1297;
	ld.shared.u32 	%r1298, [%r14+8320];
	ld.shared.u32 	%r1299, [%r12+8444];
	ld.shared.u32 	%r1300, [%r24+16256];
	add.s32 	%r1301, %r1300, %r1299;
	min.s32 	%r1302, %r1298, %r1301;
	st.shared.u32 	[%r14+8320], %r1302;
	bar.sync 	0;
	ld.shared.u32 	%r1303, [%r14];
	st.global.u32 	[%rd4], %r1303;
	ld.shared.u32 	%r1304, [%r14+8192];
	st.global.u32 	[%rd6], %r1304;
	ld.shared.u32 	%r1305, [%r14+128];
	st.global.u32 	[%rd8], %r1305;
	ld.shared.u32 	%r1306, [%r14+8320];
	st.global.u32 	[%rd10], %r1306;
	ret;

}
	// .globl	_Z16blockedFW_Phase2Pijj
.visible .entry _Z16blockedFW_Phase2Pijj(
	.param .u64 .ptr .align 1 _Z16blockedFW_Phase2Pijj_param_0,
	.param .u32 _Z16blockedFW_Phase2Pijj_param_1,
	.param .u32 _Z16blockedFW_Phase2Pijj_param_2
)
{
	.reg .pred 	%p<2>;
	.reg .b32 	%r<1854>;
	.reg .b64 	%rd<28>;
	// demoted variable
	.shared .align 4 .b8 _ZZ16blockedFW_Phase2PijjE18shared_Pivot_Block[16384];
	// demoted variable
	.shared .align 4 .b8 _ZZ16blockedFW_Phase2PijjE16shared_Pivot_Col[16384];
	// demoted variable
	.shared .align 4 .b8 _ZZ16blockedFW_Phase2PijjE16shared_Pivot_Row[16384];
	ld.param.u32 	%r1, [_Z16blockedFW_Phase2Pijj_param_1];
	mov.u32 	%r3, %ctaid.y;
	setp.eq.s32 	%p1, %r3, %r1;
	@%p1 bra 	$L__BB1_2;
	ld.param.u32 	%r1853, [_Z16blockedFW_Phase2Pijj_param_2];
	ld.param.u32 	%r1852, [_Z16blockedFW_Phase2Pijj_param_1];
	ld.param.u64 	%rd27, [_Z16blockedFW_Phase2Pijj_param_0];
	cvta.to.global.u64 	%rd2, %rd27;
	mov.u32 	%r4, %tid.x;
	mov.u32 	%r5, %tid.y;
	shl.b32 	%r6, %r1852, 6;
	add.s32 	%r7, %r6, %r4;
	add.s32 	%r8, %r6, %r5;
	mov.u32 	%r9, %ctaid.y;
	shl.b32 	%r10, %r9, 6;
	add.s32 	%r11, %r10, %r5;
	add.s32 	%r12, %r10, %r4;
	mul.lo.s32 	%r13, %r8, %r1853;
	add.s32 	%r14, %r13, %r7;
	mul.wide.u32 	%rd3, %r14, 4;
	add.s64 	%rd4, %rd2, %rd3;
	ld.global.u32 	%r15, [%rd4];
	shl.b32 	%r16, %r5, 8;
	mov.u32 	%r17, _ZZ16blockedFW_Phase2PijjE18shared_Pivot_Block;
	add.s32 	%r18, %r17, %r16;
	shl.b32 	%r19, %r4, 2;
	add.s32 	%r20, %r18, %r19;
	st.shared.u32 	[%r20], %r15;
	add.s32 	%r21, %r14, 32;
	mul.wide.u32 	%rd5, %r21, 4;
	add.s64 	%rd6, %rd2, %rd5;
	ld.global.u32 	%r22, [%rd6];
	st.shared.u32 	[%r20+128], %r22;
	shl.b32 	%r23, %r1853, 5;
	add.s32 	%r24, %r13, %r23;
	add.s32 	%r25, %r24, %r7;
	mul.wide.u32 	%rd7, %r25, 4;
	add.s64 	%rd8, %rd2, %rd7;
	ld.global.u32 	%r26, [%rd8];
	st.shared.u32 	[%r20+8192], %r26;
	add.s32 	%r27, %r25, 32;
	mul.wide.u32 	%rd9, %r27, 4;
	add.s64 	%rd10, %rd2, %rd9;
	ld.global.u32 	%r28, [%rd10];
	st.shared.u32 	[%r20+8320], %r28;
	mad.lo.s32 	%r29, %r1853, %r11, %r7;
	mul.wide.u32 	%rd11, %r29, 4;
	add.s64 	%rd12, %rd2, %rd11;
	ld.global.u32 	%r30, [%rd12];
	mov.u32 	%r31, _ZZ16blockedFW_Phase2PijjE16shared_Pivot_Col;
	add.s32 	%r32, %r31, %r16;
	add.s32 	%r33, %r32, %r19;
	st.shared.u32 	[%r33], %r30;
	add.s32 	%r34, %r29, 32;
	mul.wide.u32 	%rd13, %r34, 4;
	add.s64 	%rd14, %rd2, %rd13;
	ld.global.u32 	%r35, [%rd14];
	st.shared.u32 	[%r33+128], %r35;
	add.s32 	%r36, %r29, %r23;
	mul.wide.u32 	%rd15, %r36, 4;
	add.s64 	%rd16, %rd2, %rd15;
	ld.global.u32 	%r37, [%rd16];
	st.shared.u32 	[%r33+8192], %r37;
	add.s32 	%r38, %r36, 32;
	mul.wide.u32 	%rd17, %r38, 4;
	add.s64 	%rd18, %rd2, %rd17;
	ld.global.u32 	%r39, [%rd18];
	st.shared.u32 	[%r33+8320], %r39;
	add.s32 	%r40, %r13, %r12;
	mul.wide.u32 	%rd19, %r40, 4;
	add.s64 	%rd20, %rd2, %rd19;
	ld.global.u32 	%r41, [%rd20];
	mov.u32 	%r42, _ZZ16blockedFW_Phase2PijjE16shared_Pivot_Row;
	add.s32 	%r43, %r42, %r19;
	add.s32 	%r44, %r43, %r16;
	st.shared.u32 	[%r44], %r41;
	add.s32 	%r45, %r40, 32;
	mul.wide.u32 	%rd21, %r45, 4;
	add.s64 	%rd22, %rd2, %rd21;
	ld.global.u32 	%r46, [%rd22];
	st.shared.u32 	[%r44+128], %r46;
	add.s32 	%r47, %r24, %r12;
	mul.wide.u32 	%rd23, %r47, 4;
	add.s64 	%rd24, %rd2, %rd23;
	ld.global.u32 	%r48, [%rd24];
	st.shared.u32 	[%r44+8192], %r48;
	add.s32 	%r49, %r47, 32;
	mul.wide.u32 	%rd25, %r49, 4;
	add.s64 	%rd26, %rd2, %rd25;
	ld.global.u32 	%r50, [%rd26];
	st.shared.u32 	[%r44+8320], %r50;
	bar.sync 	0;
	ld.shared.u32 	%r51, [%r33];
	ld.shared.u32 	%r52, [%r33+128];
	ld.shared.u32 	%r53, [%r33+8192];
	ld.shared.u32 	%r54, [%r33+8320];
	ld.shared.u32 	%r55, [%r44];
	ld.shared.u32 	%r56, [%r44+128];
	ld.shared.u32 	%r57, [%r44+8192];
	ld.shared.u32 	%r58, [%r44+8320];
	ld.shared.u32 	%r59, [%r32];
	add.s32 	%r60, %r17, %r19;
	ld.shared.u32 	%r61, [%r60];
	add.s32 	%r62, %r61, %r59;
	min.s32 	%r63, %r51, %r62;
	st.shared.u32 	[%r33], %r63;
	ld.shared.u32 	%r64, [%r32];
	ld.shared.u32 	%r65, [%r60+128];
	add.s32 	%r66, %r65, %r64;
	min.s32 	%r67, %r52, %r66;
	ld.shared.u32 	%r68, [%r32+8192];
	add.s32 	%r69, %r61, %r68;
	min.s32 	%r70, %r53, %r69;
	st.shared.u32 	[%r33+8192], %r70;
	ld.shared.u32 	%r71, [%r32+8192];
	add.s32 	%r72, %r65, %r71;
	min.s32 	%r73, %r54, %r72;
	ld.shared.u32 	%r74, [%r18];
	ld.shared.u32 	%r75, [%r43];
	add.s32 	%r76, %r75, %r74;
	min.s32 	%r77, %r55, %r76;
	st.shared.u32 	[%r44], %r77;
	ld.shared.u32 	%r78, [%r43+128];
	add.s32 	%r79, %r78, %r74;
	min.s32 	%r80, %r56, %r79;
	st.shared.u32 	[%r44+128], %r80;
	ld.shared.u32 	%r81, [%r18+8192];
	ld.shared.u32 	%r82, [%r43];
	add.s32 	%r83, %r82, %r81;
	min.s32 	%r84, %r57, %r83;
	ld.shared.u32 	%r85, [%r43+128];
	add.s32 	%r86, %r85, %r81;
	min.s32 	%r87, %r58, %r86;
	ld.shared.u32 	%r88, [%r32+4];
	ld.shared.u32 	%r89, [%r60+256];
	add.s32 	%r90, %r89, %r88;
	min.s32 	%r91, %r63, %r90;
	st.shared.u32 	[%r33], %r91;
	ld.shared.u32 	%r92, [%r32+4];
	ld.shared.u32 	%r93, [%r60+384];
	add.s32 	%r94, %r93, %r92;
	min.s32 	%r95, %r67, %r94;
	ld.shared.u32 	%r96, [%r32+8196];
	add.s32 	%r97, %r89, %r96;
	min.s32 	%r98, %r70, %r97;
	st.shared.u32 	[%r33+8192], %r98;
	ld.shared.u32 	%r99, [%r32+8196];
	add.s32 	%r100, %r93, %r99;
	min.s32 	%r101, %r73, %r100;
	ld.shared.u32 	%r102, [%r18+4];
	ld.shared.u32 	%r103, [%r43+256];
	add.s32 	%r104, %r103, %r102;
	min.s32 	%r105, %r77, %r104;
	st.shared.u32 	[%r44], %r105;
	ld.shared.u32 	%r106, [%r43+384];
	add.s32 	%r107, %r106, %r102;
	min.s32 	%r108, %r80, %r107;
	st.shared.u32 	[%r44+128], %r108;
	ld.shared.u32 	%r109, [%r18+8196];
	ld.shared.u32 	%r110, [%r43+256];
	add.s32 	%r111, %r110, %r109;
	min.s32 	%r112, %r84, %r111;
	ld.shared.u32 	%r113, [%r43+384];
	add.s32 	%r114, %r113, %r109;
	min.s32 	%r115, %r87, %r114;
	ld.shared.u32 	%r116, [%r32+8];
	ld.shared.u32 	%r117, [%r60+512];
	add.s32 	%r118, %r117, %r116;
	min.s32 	%r119, %r91, %r118;
	st.shared.u32 	[%r33], %r119;
	ld.shared.u32 	%r120, [%r32+8];
	ld.shared.u32 	%r121, [%r60+640];
	add.s32 	%r122, %r121, %r120;
	min.s32 	%r123, %r95, %r122;
	ld.shared.u32 	%r124, [%r32+8200];
	add.s32 	%r125, %r117, %r124;
	min.s32 	%r126, %r98, %r125;
	st.shared.u32 	[%r33+8192], %r126;
	ld.shared.u32 	%r127, [%r32+8200];
	add.s32 	%r128, %r121, %r127;
	min.s32 	%r129, %r101, %r128;
	ld.shared.u32 	%r130, [%r18+8];
	ld.shared.u32 	%r131, [%r43+512];
	add.s32 	%r132, %r131, %r130;
	min.s32 	%r133, %r105, %r132;
	st.shared.u32 	[%r44], %r133;
	ld.shared.u32 	%r134, [%r43+640];
	add.s32 	%r135, %r134, %r130;
	min.s32 	%r136, %r108, %r135;
	st.shared.u32 	[%r44+128], %r136;
	ld.shared.u32 	%r137, [%r18+8200];
	ld.shared.u32 	%r138, [%r43+512];
	add.s32 	%r139, %r138, %r137;
	min.s32 	%r140, %r112, %r139;
	ld.shared.u32 	%r141, [%r43+640];
	add.s32 	%r142, %r141, %r137;
	min.s32 	%r143, %r115, %r142;
	ld.shared.u32 	%r144, [%r32+12];
	ld.shared.u32 	%r145, [%r60+768];
	add.s32 	%r146, %r145, %r144;
	min.s32 	%r147, %r119, %r146;
	st.shared.u32 	[%r33], %r147;
	ld.shared.u32 	%r148, [%r32+12];
	ld.shared.u32 	%r149, [%r60+896];
	add.s32 	%r150, %r149, %r148;
	min.s32 	%r151, %r123, %r150;
	ld.shared.u32 	%r152, [%r32+8204];
	add.s32 	%r153, %r145, %r152;
	min.s32 	%r154, %r126, %r153;
	st.shared.u32 	[%r33+8192], %r154;
	ld.shared.u32 	%r155, [%r32+8204];
	add.s32 	%r156, %r149, %r155;
	min.s32 	%r157, %r129, %r156;
	ld.shared.u32 	%r158, [%r18+12];
	ld.shared.u32 	%r159, [%r43+768];
	add.s32 	%r160, %r159, %r158;
	min.s32 	%r161, %r133, %r160;
	st.shared.u32 	[%r44], %r161;
	ld.shared.u32 	%r162, [%r43+896];
	add.s32 	%r163, %r162, %r158;
	min.s32 	%r164, %r136, %r163;
	st.shared.u32 	[%r44+128], %r164;
	ld.shared.u32 	%r165, [%r18+8204];
	ld.shared.u32 	%r166, [%r43+768];
	add.s32 	%r167, %r166, %r165;
	min.s32 	%r168, %r140, %r167;
	ld.shared.u32 	%r169, [%r43+896];
	add.s32 	%r170, %r169, %r165;
	min.s32 	%r171, %r143, %r170;
	ld.shared.u32 	%r172, [%r32+16];
	ld.shared.u32 	%r173, [%r60+1024];
	add.s32 	%r174, %r173, %r172;
	min.s32 	%r175, %r147, %r174;
	st.shared.u32 	[%r33], %r175;
	ld.shared.u32 	%r176, [%r32+16];
	ld.shared.u32 	%r177, [%r60+1152];
	add.s32 	%r178, %r177, %r176;
	min.s32 	%r179, %r151, %r178;
	ld.shared.u32 	%r180, [%r32+8208];
	add.s32 	%r181, %r173, %r180;
	min.s32 	%r182, %r154, %r181;
	st.shared.u32 	[%r33+8192], %r182;
	ld.shared.u32 	%r183, [%r32+8208];
	add.s32 	%r184, %r177, %r183;
	min.s32 	%r185, %r157, %r184;
	ld.shared.u32 	%r186, [%r18+16];
	ld.shared.u32 	%r187, [%r43+1024];
	add.s32 	%r188, %r187, %r186;
	min.s32 	%r189, %r161, %r188;
	st.shared.u32 	[%r44], %r189;
	ld.shared.u32 	%r190, [%r43+1152];
	add.s32 	%r191, %r190, %r186;
	min.s32 	%r192, %r164, %r191;
	st.shared.u32 	[%r44+128], %r192;
	ld.shared.u32 	%r193, [%r18+8208];
	ld.shared.u32 	%r194, [%r43+1024];
	add.s32 	%r195, %r194, %r193;
	min.s32 	%r196, %r168, %r195;
	ld.shared.u32 	%r197, [%r43+1152];
	add.s32 	%r198, %r197, %r193;
	min.s32 	%r199, %r171, %r198;
	ld.shared.u32 	%r200, [%r32+20];
	ld.shared.u32 	%r201, [%r60+1280];
	add.s32 	%r202, %r201, %r200;
	min.s32 	%r203, %r175, %r202;
	st.shared.u32 	[%r33], %r203;
	ld.shared.u32 	%r204, [%r32+20];
	ld.shared.u32 	%r205, [%r60+1408];
	add.s32 	%r206, %r205, %r204;
	min.s32 	%r207, %r179, %r206;
	ld.shared.u32 	%r208, [%r32+8212];
	add.s32 	%r209, %r201, %r208;
	min.s32 	%r210, %r182, %r209;
	st.shared.u32 	[%r33+8192], %r210;
	ld.shared.u32 	%r211, [%r32+8212];
	add.s32 	%r212, %r205, %r211;
	min.s32 	%r213, %r185, %r212;
	ld.shared.u32 	%r214, [%r18+20];
	ld.shared.u32 	%r215, [%r43+1280];
	add.s32 	%r216, %r215, %r214;
	min.s32 	%r217, %r189, %r216;
	st.shared.u32 	[%r44], %r217;
	ld.shared.u32 	%r218, [%r43+1408];
	add.s32 	%r219, %r218, %r214;
	min.s32 	%r220, %r192, %r219;
	st.shared.u32 	[%r44+128], %r220;
	ld.shared.u32 	%r221, [%r18+8212];
	ld.shared.u32 	%r222, [%r43+1280];
	add.s32 	%r223, %r222, %r221;
	min.s32 	%r224, %r196, %r223;
	ld.shared.u32 	%r225, [%r43+1408];
	add.s32 	%r226, %r225, %r221;
	min.s32 	%r227, %r199, %r226;
	ld.shared.u32 	%r228, [%r32+24];
	ld.shared.u32 	%r229, [%r60+1536];
	add.s32 	%r230, %r229, %r228;
	min.s32 	%r231, %r203, %r230;
	st.shared.u32 	[%r33], %r231;
	ld.shared.u32 	%r232, [%r32+24];
	ld.shared.u32 	%r233, [%r60+1664];
	add.s32 	%r234, %r233, %r232;
	min.s32 	%r235, %r207, %r234;
	ld.shared.u32 	%r236, [%r32+8216];
	add.s32 	%r237, %r229, %r236;
	min.s32 	%r238, %r210, %r237;
	st.shared.u32 	[%r33+8192], %r238;
	ld.shared.u32 	%r239, [%r32+8216];
	add.s32 	%r240, %r233, %r239;
	min.s32 	%r241, %r213, %r240;
	ld.shared.u32 	%r242, [%r18+24];
	ld.shared.u32 	%r243, [%r43+1536];
	add.s32 	%r244, %r243, %r242;
	min.s32 	%r245, %r217, %r244;
	st.shared.u32 	[%r44], %r245;
	ld.shared.u32 	%r246, [%r43+1664];
	add.s32 	%r247, %r246, %r242;
	min.s32 	%r248, %r220, %r247;
	st.shared.u32 	[%r44+128], %r248;
	ld.shared.u32 	%r249, [%r18+8216];
	ld.shared.u32 	%r250, [%r43+1536];
	add.s32 	%r251, %r250, %r249;
	min.s32 	%r252, %r224, %r251;
	ld.shared.u32 	%r253, [%r43+1664];
	add.s32 	%r254, %r253, %r249;
	min.s32 	%r255, %r227, %r254;
	ld.shared.u32 	%r256, [%r32+28];
	ld.shared.u32 	%r257, [%r60+1792];
	add.s32 	%r258, %r257, %r256;
	min.s32 	%r259, %r231, %r258;
	st.shared.u32 	[%r33], %r259;
	ld.shared.u32 	%r260, [%r32+28];
	ld.shared.u32 	%r261, [%r60+1920];
	add.s32 	%r262, %r261, %r260;
	min.s32 	%r263, %r235, %r262;
	ld.shared.u32 	%r264, [%r32+8220];
	add.s32 	%r265, %r257, %r264;
	min.s32 	%r266, %r238, %r265;
	st.shared.u32 	[%r33+8192], %r266;
	ld.shared.u32 	%r267, [%r32+8220];
	add.s32 	%r268, %r261, %r267;
	min.s32 	%r269, %r241, %r268;
	ld.shared.u32 	%r270, [%r18+28];
	ld.shared.u32 	%r271, [%r43+1792];
	add.s32 	%r272, %r271, %r270;
	min.s32 	%r273, %r245, %r272;
	st.shared.u32 	[%r44], %r273;
	ld.shared.u32 	%r274, [%r43+1920];
	add.s32 	%r275, %r274, %r270;
	min.s32 	%r276, %r248, %r275;
	st.shared.u32 	[%r44+128], %r276;
	ld.shared.u32 	%r277, [%r18+8220];
	ld.shared.u32 	%r278, [%r43+1792];
	add.s32 	%r279, %r278, %r277;
	min.s32 	%r280, %r252, %r279;
	ld.shared.u32 	%r281, [%r43+1920];
	add.s32 	%r282, %r281, %r277;
	min.s32 	%r283, %r255, %r282;
	ld.shared.u32 	%r284, [%r32+32];
	ld.shared.u32 	%r285, [%r60+2048];
	add.s32 	%r286, %r285, %r284;
	min.s32 	%r287, %r259, %r286;
	st.shared.u32 	[%r33], %r287;
	ld.shared.u32 	%r288, [%r32+32];
	ld.shared.u32 	%r289, [%r60+2176];
	add.s32 	%r290, %r289, %r288;
	min.s32 	%r291, %r263, %r290;
	ld.shared.u32 	%r292, [%r32+8224];
	add.s32 	%r293, %r285, %r292;
	min.s32 	%r294, %r266, %r293;
	st.shared.u32 	[%r33+8192], %r294;
	ld.shared.u32 	%r295, [%r32+8224];
	add.s32 	%r296, %r289, %r295;
	min.s32 	%r297, %r269, %r296;
	ld.shared.u32 	%r298, [%r18+32];
	ld.shared.u32 	%r299, [%r43+2048];
	add.s32 	%r300, %r299, %r298;
	min.s32 	%r301, %r273, %r300;
	st.shared.u32 	[%r44], %r301;
	ld.shared.u32 	%r302, [%r43+2176];
	add.s32 	%r303, %r302, %r298;
	min.s32 	%r304, %r276, %r303;
	st.shared.u32 	[%r44+128], %r304;
	ld.shared.u32 	%r305, [%r18+8224];
	ld.shared.u32 	%r306, [%r43+2048];
	add.s32 	%r307, %r306, %r305;
	min.s32 	%r308, %r280, %r307;
	ld.shared.u32 	%r309, [%r43+2176];
	add.s32 	%r310, %r309, %r305;
	min.s32 	%r311, %r283, %r310;
	ld.shared.u32 	%r312, [%r32+36];
	ld.shared.u32 	%r313, [%r60+2304];
	add.s32 	%r314, %r313, %r312;
	min.s32 	%r315, %r287, %r314;
	st.shared.u32 	[%r33], %r315;
	ld.shared.u32 	%r316, [%r32+36];
	ld.shared.u32 	%r317, [%r60+2432];
	add.s32 	%r318, %r317, %r316;
	min.s32 	%r319, %r291, %r318;
	ld.shared.u32 	%r320, [%r32+8228];
	add.s32 	%r321, %r313, %r320;
	min.s32 	%r322, %r294, %r321;
	st.shared.u32 	[%r33+8192], %r322;
	ld.shared.u32 	%r323, [%r32+8228];
	add.s32 	%r324, %r317, %r323;
	min.s32 	%r325, %r297, %r324;
	ld.shared.u32 	%r326, [%r18+36];
	ld.shared.u32 	%r327, [%r43+2304];
	add.s32 	%r328, %r327, %r326;
	min.s32 	%r329, %r301, %r328;
	st.shared.u32 	[%r44], %r329;
	ld.shared.u32 	%r330, [%r43+2432];
	add.s32 	%r331, %r330, %r326;
	min.s32 	%r332, %r304, %r331;
	st.shared.u32 	[%r44+128], %r332;
	ld.shared.u32 	%r333, [%r18+8228];
	ld.shared.u32 	%r334, [%r43+2304];
	add.s32 	%r335, %r334, %r333;
	min.s32 	%r336, %r308, %r335;
	ld.shared.u32 	%r337, [%r43+2432];
	add.s32 	%r338, %r337, %r333;
	min.s32 	%r339, %r311, %r338;
	ld.shared.u32 	%r340, [%r32+40];
	ld.shared.u32 	%r341, [%r60+2560];
	add.s32 	%r342, %r341, %r340;
	min.s32 	%r343, %r315, %r342;
	st.shared.u32 	[%r33], %r343;
	ld.shared.u32 	%r344, [%r32+40];
	ld.shared.u32 	%r345, [%r60+2688];
	add.s32 	%r346, %r345, %r344;
	min.s32 	%r347, %r319, %r346;
	ld.shared.u32 	%r348, [%r32+8232];
	add.s32 	%r349, %r341, %r348;
	min.s32 	%r350, %r322, %r349;
	st.shared.u32 	[%r33+8192], %r350;
	ld.shared.u32 	%r351, [%r32+8232];
	add.s32 	%r352, %r345, %r351;
	min.s32 	%r353, %r325, %r352;
	ld.shared.u32 	%r354, [%r18+40];
	ld.shared.u32 	%r355, [%r43+2560];
	add.s32 	%r356, %r355, %r354;
	min.s32 	%r357, %r329, %r356;
	st.shared.u32 	[%r44], %r357;
	ld.shared.u32 	%r358, [%r43+2688];
	add.s32 	%r359, %r358, %r354;
	min.s32 	%r360, %r332, %r359;
	st.shared.u32 	[%r44+128], %r360;
	ld.shared.u32 	%r361, [%r18+8232];
	ld.shared.u32 	%r362, [%r43+2560];
	add.s32 	%r363, %r362, %r361;
	min.s32 	%r364, %r336, %r363;
	ld.shared.u32 	%r365, [%r43+2688];
	add.s32 	%r366, %r365, %r361;
	min.s32 	%r367, %r339, %r366;
	ld.shared.u32 	%r368, [%r32+44];
	ld.shared.u32 	%r369, [%r60+2816];
	add.s32 	%r370, %r369, %r368;
	min.s32 	%r371, %r343, %r370;
	st.shared.u32 	[%r33], %r371;
	ld.shared.u32 	%r372, [%r32+44];
	ld.shared.u32 	%r373, [%r60+2944];
	add.s32 	%r374, %r373, %r372;
	min.s32 	%r375, %r347, %r374;
	ld.shared.u32 	%r376, [%r32+8236];
	add.s32 	%r377, %r369, %r376;
	min.s32 	%r378, %r350, %r377;
	st.shared.u32 	[%r33+8192], %r378;
	ld.shared.u32 	%r379, [%r32+8236];
	add.s32 	%r380, %r373, %r379;
	min.s32 	%r381, %r353, %r380;
	ld.shared.u32 	%r382, [%r18+44];
	ld.shared.u32 	%r383, [%r43+2816];
	add.s32 	%r384, %r383, %r382;
	min.s32 	%r385, %r357, %r384;
	st.shared.u32 	[%r44], %r385;
	ld.shared.u32 	%r386, [%r43+2944];
	add.s32 	%r387, %r386, %r382;
	min.s32 	%r388, %r360, %r387;
	st.shared.u32 	[%r44+128], %r388;
	ld.shared.u32 	%r389, [%r18+8236];
	ld.shared.u32 	%r390, [%r43+2816];
	add.s32 	%r391, %r390, %r389;
	min.s32 	%r392, %r364, %r391;
	ld.shared.u32 	%r393, [%r43+2944];
	add.s32 	%r394, %r393, %r389;
	min.s32 	%r395, %r367, %r394;
	ld.shared.u32 	%r396, [%r32+48];
	ld.shared.u32 	%r397, [%r60+3072];
	add.s32 	%r398, %r397, %r396;
	min.s32 	%r399, %r371, %r398;
	st.shared.u32 	[%r33], %r399;
	ld.shared.u32 	%r400, [%r32+48];
	ld.shared.u32 	%r401, [%r60+3200];
	add.s32 	%r402, %r401, %r400;
	min.s32 	%r403, %r375, %r402;
	ld.shared.u32 	%r404, [%r32+8240];
	add.s32 	%r405, %r397, %r404;
	min.s32 	%r406, %r378, %r405;
	st.shared.u32 	[%r33+8192], %r406;
	ld.shared.u32 	%r407, [%r32+8240];
	add.s32 	%r408, %r401, %r407;
	min.s32 	%r409, %r381, %r408;
	ld.shared.u32 	%r410, [%r18+48];
	ld.shared.u32 	%r411, [%r43+3072];
	add.s32 	%r412, %r411, %r410;
	min.s32 	%r413, %r385, %r412;
	st.shared.u32 	[%r44], %r413;
	ld.shared.u32 	%r414, [%r43+3200];
	add.s32 	%r415, %r414, %r410;
	min.s32 	%r416, %r388, %r415;
	st.shared.u32 	[%r44+128], %r416;
	ld.shared.u32 	%r417, [%r18+8240];
	ld.shared.u32 	%r418, [%r43+3072];
	add.s32 	%r419, %r418, %r417;
	min.s32 	%r420, %r392, %r419;
	ld.shared.u32 	%r421, [%r43+3200];
	add.s32 	%r422, %r421, %r417;
	min.s32 	%r423, %r395, %r422;
	ld.shared.u32 	%r424, [%r32+52];
	ld.shared.u32 	%r425, [%r60+3328];
	add.s32 	%r426, %r425, %r424;
	min.s32 	%r427, %r399, %r426;
	st.shared.u32 	[%r33], %r427;
	ld.shared.u32 	%r428, [%r32+52];
	ld.shared.u32 	%r429, [%r60+3456];
	add.s32 	%r430, %r429, %r428;
	min.s32 	%r431, %r403, %r430;
	ld.shared.u32 	%r432, [%r32+8244];
	add.s32 	%r433, %r425, %r432;
	min.s32 	%r434, %r406, %r433;
	st.shared.u32 	[%r33+8192], %r434;
	ld.shared.u32 	%r435, [%r32+8244];
	add.s32 	%r436, %r429, %r435;
	min.s32 	%r437, %r409, %r436;
	ld.shared.u32 	%r438, [%r18+52];
	ld.shared.u32 	%r439, [%r43+3328];
	add.s32 	%r440, %r439, %r438;
	min.s32 	%r441, %r413, %r440;
	st.shared.u32 	[%r44], %r441;
	ld.shared.u32 	%r442, [%r43+3456];
	add.s32 	%r443, %r442, %r438;
	min.s32 	%r444, %r416, %r443;
	st.shared.u32 	[%r44+128], %r444;
	ld.shared.u32 	%r445, [%r18+8244];
	ld.shared.u32 	%r446, [%r43+3328];
	add.s32 	%r447, %r446, %r445;
	min.s32 	%r448, %r420, %r447;
	ld.shared.u32 	%r449, [%r43+3456];
	add.s32 	%r450, %r449, %r445;
	min.s32 	%r451, %r423, %r450;
	ld.shared.u32 	%r452, [%r32+56];
	ld.shared.u32 	%r453, [%r60+3584];
	add.s32 	%r454, %r453, %r452;
	min.s32 	%r455, %r427, %r454;
	st.shared.u32 	[%r33], %r455;
	ld.shared.u32 	%r456, [%r32+56];
	ld.shared.u32 	%r457, [%r60+3712];
	add.s32 	%r458, %r457, %r456;
	min.s32 	%r459, %r431, %r458;
	ld.shared.u32 	%r460, [%r32+8248];
	add.s32 	%r461, %r453, %r460;
	min.s32 	%r462, %r434, %r461;
	st.shared.u32 	[%r33+8192], %r462;
	ld.shared.u32 	%r463, [%r32+8248];
	add.s32 	%r464, %r457, %r463;
	min.s32 	%r465, %r437, %r464;
	ld.shared.u32 	%r466, [%r18+56];
	ld.shared.u32 	%r467, [%r43+3584];
	add.s32 	%r468, %r467, %r466;
	min.s32 	%r469, %r441, %r468;
	st.shared.u32 	[%r44], %r469;
	ld.shared.u32 	%r470, [%r43+3712];
	add.s32 	%r471, %r470, %r466;
	min.s32 	%r472, %r444, %r471;
	st.shared.u32 	[%r44+128], %r472;
	ld.shared.u32 	%r473, [%r18+8248];
	ld.shared.u32 	%r474, [%r43+3584];
	add.s32 	%r475, %r474, %r473;
	min.s32 	%r476, %r448, %r475;
	ld.shared.u32 	%r477, [%r43+3712];
	add.s32 	%r478, %r477, %r473;
	min.s32 	%r479, %r451, %r478;
	ld.shared.u32 	%r480, [%r32+60];
	ld.shared.u32 	%r481, [%r60+3840];
	add.s32 	%r482, %r481, %r480;
	min.s32 	%r483, %r455, %r482;
	st.shared.u32 	[%r33], %r483;
	ld.shared.u32 	%r484, [%r32+60];
	ld.shared.u32 	%r485, [%r60+3968];
	add.s32 	%r486, %r485, %r484;
	min.s32 	%r487, %r459, %r486;
	ld.shared.u32 	%r488, [%r32+8252];
	add.s32 	%r489, %r481, %r488;
	min.s32 	%r490, %r462, %r489;
	st.shared.u32 	[%r33+8192], %r490;
	ld.shared.u32 	%r491, [%r32+8252];
	add.s32 	%r492, %r485, %r491;
	min.s32 	%r493, %r465, %r492;
	ld.shared.u32 	%r494, [%r18+60];
	ld.shared.u32 	%r495, [%r43+3840];
	add.s32 	%r496, %r495, %r494;
	min.s32 	%r497, %r469, %r496;
	st.shared.u32 	[%r44], %r497;
	ld.shared.u32 	%r498, [%r43+3968];
	add.s32 	%r499, %r498, %r494;
	min.s32 	%r500, %r472, %r499;
	st.shared.u32 	[%r44+128], %r500;
	ld.shared.u32 	%r501, [%r18+8252];
	ld.shared.u32 	%r502, [%r43+3840];
	add.s32 	%r503, %r502, %r501;
	min.s32 	%r504, %r476, %r503;
	ld.shared.u32 	%r505, [%r43+3968];
	add.s32 	%r506, %r505, %r501;
	min.s32 	%r507, %r479, %r506;
	ld.shared.u32 	%r508, [%r32+64];
	ld.shared.u32 	%r509, [%r60+4096];
	add.s32 	%r510, %r509, %r508;
	min.s32 	%r511, %r483, %r510;
	st.shared.u32 	[%r33], %r511;
	ld.shared.u32 	%r512, [%r32+64];
	ld.shared.u32 	%r513, [%r60+4224];
	add.s32 	%r514, %r513, %r512;
	min.s32 	%r515, %r487, %r514;
	ld.shared.u32 	%r516, [%r32+8256];
	add.s32 	%r517, %r509, %r516;
	min.s32 	%r518, %r490, %r517;
	st.shared.u32 	[%r33+8192], %r518;
	ld.shared.u32 	%r519, [%r32+8256];
	add.s32 	%r520, %r513, %r519;
	min.s32 	%r521, %r493, %r520;
	ld.shared.u32 	%r522, [%r18+64];
	ld.shared.u32 	%r523, [%r43+4096];
	add.s32 	%r524, %r523, %r522;
	min.s32 	%r525, %r497, %r524;
	st.shared.u32 	[%r44], %r525;
	ld.shared.u32 	%r526, [%r43+4224];
	add.s32 	%r527, %r526, %r522;
	min.s32 	%r528, %r500, %r527;
	st.shared.u32 	[%r44+128], %r528;
	ld.shared.u32 	%r529, [%r18+8256];
	ld.shared.u32 	%r530, [%r43+4096];
	add.s32 	%r531, %r530, %r529;
	min.s32 	%r532, %r504, %r531;
	ld.shared.u32 	%r533, [%r43+4224];
	add.s32 	%r534, %r533, %r529;
	min.s32 	%r535, %r507, %r534;
	ld.shared.u32 	%r536, [%r32+68];
	ld.shared.u32 	%r537, [%r60+4352];
	add.s32 	%r538, %r537, %r536;
	min.s32 	%r539, %r511, %r538;
	st.shared.u32 	[%r33], %r539;
	ld.shared.u32 	%r540, [%r32+68];
	ld.shared.u32 	%r541, [%r60+4480];
	add.s32 	%r542, %r541, %r540;
	min.s32 	%r543, %r515, %r542;
	ld.shared.u32 	%r544, [%r32+8260];
	add.s32 	%r545, %r537, %r544;
	min.s32 	%r546, %r518, %r545;
	st.shared.u32 	[%r33+8192], %r546;
	ld.shared.u32 	%r547, [%r32+8260];
	add.s32 	%r548, %r541, %r547;
	min.s32 	%r549, %r521, %r548;
	ld.shared.u32 	%r550, [%r18+68];
	ld.shared.u32 	%r551, [%r43+4352];
	add.s32 	%r552, %r551, %r550;
	min.s32 	%r553, %r525, %r552;
	st.shared.u32 	[%r44], %r553;
	ld.shared.u32 	%r554, [%r43+4480];
	add.s32 	%r555, %r554, %r550;
	min.s32 	%r556, %r528, %r555;
	st.shared.u32 	[%r44+128], %r556;
	ld.shared.u32 	%r557, [%r18+8260];
	ld.shared.u32 	%r558, [%r43+4352];
	add.s32 	%r559, %r558, %r557;
	min.s32 	%r560, %r532, %r559;
	ld.shared.u32 	%r561, [%r43+4480];
	add.s32 	%r562, %r561, %r557;
	min.s32 	%r563, %r535, %r562;
	ld.shared.u32 	%r564, [%r32+72];
	ld.shared.u32 	%r565, [%r60+4608];
	add.s32 	%r566, %r565, %r564;
	min.s32 	%r567, %r539, %r566;
	st.shared.u32 	[%r33], %r567;
	ld.shared.u32 	%r568, [%r32+72];
	ld.shared.u32 	%r569, [%r60+4736];
	add.s32 	%r570, %r569, %r568;
	min.s32 	%r571, %r543, %r570;
	ld.shared.u32 	%r572, [%r32+8264];
	add.s32 	%r573, %r565, %r572;
	min.s32 	%r574, %r546, %r573;
	st.shared.u32 	[%r33+8192], %r574;
	ld.shared.u32 	%r575, [%r32+8264];
	add.s32 	%r576, %r569, %r575;
	min.s32 	%r577, %r549, %r576;
	ld.shared.u32 	%r578, [%r18+72];
	ld.shared.u32 	%r579, [%r43+4608];
	add.s32 	%r580, %r579, %r578;
	min.s32 	%r581, %r553, %r580;
	st.shared.u32 	[%r44], %r581;
	ld.shared.u32 	%r582, [%r43+4736];
	add.s32 	%r583, %r582, %r578;
	min.s32 	%r584, %r556, %r583;
	st.shared.u32 	[%r44+128], %r584;
	ld.shared.u32 	%r585, [%r18+8264];
	ld.shared.u32 	%r586, [%r43+4608];
	add.s32 	%r587, %r586, %r585;
	min.s32 	%r588, %r560, %r587;
	ld.shared.u32 	%r589, [%r43+4736];
	add.s32 	%r590, %r589, %r585;
	min.s32 	%r591, %r563, %r590;
	ld.shared.u32 	%r592, [%r32+76];
	ld.shared.u32 	%r593, [%r60+4864];
	add.s32 	%r594, %r593, %r592;
	min.s32 	%r595, %r567, %r594;
	st.shared.u32 	[%r33], %r595;
	ld.shared.u32 	%r596, [%r32+76];
	ld.shared.u32 	%r597, [%r60+4992];
	add.s32 	%r598, %r597, %r596;
	min.s32 	%r599, %r571, %r598;
	ld.shared.u32 	%r600, [%r32+8268];
	add.s32 	%r601, %r593, %r600;
	min.s32 	%r602, %r574, %r601;
	st.shared.u32 	[%r33+8192], %r602;
	ld.shared.u32 	%r603, [%r32+8268];
	add.s32 	%r604, %r597, %r603;
	min.s32 	%r605, %r577, %r604;
	ld.shared.u32 	%r606, [%r18+76];
	ld.shared.u32 	%r607, [%r43+4864];
	add.s32 	%r608, %r607, %r606;
	min.s32 	%r609, %r581, %r608;
	st.shared.u32 	[%r44], %r609;
	ld.shared.u32 	%r610, [%r43+4992];
	add.s32 	%r611, %r610, %r606;
	min.s32 	%r612, %r584, %r611;
	st.shared.u32 	[%r44+128], %r612;
	ld.shared.u32 	%r613, [%r18+8268];
	ld.shared.u32 	%r614, [%r43+4864];
	add.s32 	%r615, %r614, %r613;
	min.s32 	%r616, %r588, %r615;
	ld.shared.u32 	%r617, [%r43+4992];
	add.s32 	%r618, %r617, %r613;
	min.s32 	%r619, %r591, %r618;
	ld.shared.u32 	%r620, [%r32+80];
	ld.shared.u32 	%r621, [%r60+5120];
	add.s32 	%r622, %r621, %r620;
	min.s32 	%r623, %r595, %r622;
	st.shared.u32 	[%r33], %r623;
	ld.shared.u32 	%r624, [%r32+80];
	ld.shared.u32 	%r625, [%r60+5248];
	add.s32 	%r626, %r625, %r624;
	min.s32 	%r627, %r599, %r626;
	ld.shared.u32 	%r628, [%r32+8272];
	add.s32 	%r629, %r621, %r628;
	min.s32 	%r630, %r602, %r629;
	st.shared.u32 	[%r33+8192], %r630;
	ld.shared.u32 	%r631, [%r32+8272];
	add.s32 	%r632, %r625, %r631;
	min.s32 	%r633, %r605, %r632;
	ld.shared.u32 	%r634, [%r18+80];
	ld.shared.u32 	%r635, [%r43+5120];
	add.s32 	%r636, %r635, %r634;
	min.s32 	%r637, %r609, %r636;
	st.shared.u32 	[%r44], %r637;
	ld.shared.u32 	%r638, [%r43+5248];
	add.s32 	%r639, %r638, %r634;
	min.s32 	%r640, %r612, %r639;
	st.shared.u32 	[%r44+128], %r640;
	ld.shared.u32 	%r641, [%r18+8272];
	ld.shared.u32 	%r642, [%r43+5120];
	add.s32 	%r643, %r642, %r641;
	min.s32 	%r644, %r616, %r643;
	ld.shared.u32 	%r645, [%r43+5248];
	add.s32 	%r646, %r645, %r641;
	min.s32 	%r647, %r619, %r646;
	ld.shared.u32 	%r648, [%r32+84];
	ld.shared.u32 	%r649, [%r60+5376];
	add.s32 	%r650, %r649, %r648;
	min.s32 	%r651, %r623, %r650;
	st.shared.u32 	[%r33], %r651;
	ld.shared.u32 	%r652, [%r32+84];
	ld.shared.u32 	%r653, [%r60+5504];
	add.s32 	%r654, %r653, %r652;
	min.s32 	%r655, %r627, %r654;
	ld.shared.u32 	%r656, [%r32+8276];
	add.s32 	%r657, %r649, %r656;
	min.s32 	%r658, %r630, %r657;
	st.shared.u32 	[%r33+8192], %r658;
	ld.shared.u32 	%r659, [%r32+8276];
	add.s32 	%r660, %r653, %r659;
	min.s32 	%r661, %r633, %r660;
	ld.shared.u32 	%r662, [%r18+84];
	ld.shared.u32 	%r663, [%r43+5376];
	add.s32 	%r664, %r663, %r662;
	min.s32 	%r665, %r637, %r664;
	st.shared.u32 	[%r44], %r665;
	ld.shared.u32 	%r666, [%r43+5504];
	add.s32 	%r667, %r666, %r662;
	min.s32 	%r668, %r640, %r667;
	st.shared.u32 	[%r44+128], %r668;
	ld.shared.u32 	%r669, [%r18+8276];
	ld.shared.u32 	%r670, [%r43+5376];
	add.s32 	%r671, %r670, %r669;
	min.s32 	%r672, %r644, %r671;
	ld.shared.u32 	%r673, [%r43+5504];
	add.s32 	%r674, %r673, %r669;
	min.s32 	%r675, %r647, %r674;
	ld.shared.u32 	%r676, [%r32+88];
	ld.shared.u32 	%r677, [%r60+5632];
	add.s32 	%r678, %r677, %r676;
	min.s32 	%r679, %r651, %r678;
	st.shared.u32 	[%r33], %r679;
	ld.shared.u32 	%r680, [%r32+88];
	ld.shared.u32 	%r681, [%r60+5760];
	add.s32 	%r682, %r681, %r680;
	min.s32 	%r683, %r655, %r682;
	ld.shared.u32 	%r684, [%r32+8280];
	add.s32 	%r685, %r677, %r684;
	min.s32 	%r686, %r658, %r685;
	st.shared.u32 	[%r33+8192], %r686;
	ld.shared.u32 	%r687, [%r32+8280];
	add.s32 	%r688, %r681, %r687;
	min.s32 	%r689, %r661, %r688;
	ld.shared.u32 	%r690, [%r18+88];
	ld.shared.u32 	%r691, [%r43+5632];
	add.s32 	%r692, %r691, %r690;
	min.s32 	%r693, %r665, %r692;
	st.shared.u32 	[%r44], %r693;
	ld.shared.u32 	%r694, [%r43+5760];
	add.s32 	%r695, %r694, %r690;
	min.s32 	%r696, %r668, %r695;
	st.shared.u32 	[%r44+128], %r696;
	ld.shared.u32 	%r697, [%r18+8280];
	ld.shared.u32 	%r698, [%r43+5632];
	add.s32 	%r699, %r698, %r697;
	min.s32 	%r700, %r672, %r699;
	ld.shared.u32 	%r701, [%r43+5760];
	add.s32 	%r702, %r701, %r697;
	min.s32 	%r703, %r675, %r702;
	ld.shared.u32 	%r704, [%r32+92];
	ld.shared.u32 	%r705, [%r60+5888];
	add.s32 	%r706, %r705, %r704;
	min.s32 	%r707, %r679, %r706;
	st.shared.u32 	[%r33], %r707;
	ld.shared.u32 	%r708, [%r32+92];
	ld.shared.u32 	%r709, [%r60+6016];
	add.s32 	%r710, %r709, %r708;
	min.s32 	%r711, %r683, %r710;
	ld.shared.u32 	%r712, [%r32+8284];
	add.s32 	%r713, %r705, %r712;
	min.s32 	%r714, %r686, %r713;
	st.shared.u32 	[%r33+8192], %r714;
	ld.shared.u32 	%r715, [%r32+8284];
	add.s32 	%r716, %r709, %r715;
	min.s32 	%r717, %r689, %r716;
	ld.shared.u32 	%r718, [%r18+92];
	ld.shared.u32 	%r719, [%r43+5888];
	add.s32 	%r720, %r719, %r718;
	min.s32 	%r721, %r693, %r720;
	st.shared.u32 	[%r44], %r721;
	ld.shared.u32 	%r722, [%r43+6016];
	add.s32 	%r723, %r722, %r718;
	min.s32 	%r724, %r696, %r723;
	st.shared.u32 	[%r44+128], %r724;
	ld.shared.u32 	%r725, [%r18+8284];
	ld.shared.u32 	%r726, [%r43+5888];
	add.s32 	%r727, %r726, %r725;
	min.s32 	%r728, %r700, %r727;
	ld.shared.u32 	%r729, [%r43+6016];
	add.s32 	%r730, %r729, %r725;
	min.s32 	%r731, %r703, %r730;
	ld.shared.u32 	%r732, [%r32+96];
	ld.shared.u32 	%r733, [%r60+6144];
	add.s32 	%r734, %r733, %r732;
	min.s32 	%r735, %r707, %r734;
	st.shared.u32 	[%r33], %r735;
	ld.shared.u32 	%r736, [%r32+96];
	ld.shared.u32 	%r737, [%r60+6272];
	add.s32 	%r738, %r737, %r736;
	min.s32 	%r739, %r711, %r738;
	ld.shared.u32 	%r740, [%r32+8288];
	add.s32 	%r741, %r733, %r740;
	min.s32 	%r742, %r714, %r741;
	st.shared.u32 	[%r33+8192], %r742;
	ld.shared.u32 	%r743, [%r32+8288];
	add.s32 	%r744, %r737, %r743;
	min.s32 	%r745, %r717, %r744;
	ld.shared.u32 	%r746, [%r18+96];
	ld.shared.u32 	%r747, [%r43+6144];
	add.s32 	%r748, %r747, %r746;
	min.s32 	%r749, %r721, %r748;
	st.shared.u32 	[%r44], %r749;
	ld.shared.u32 	%r750, [%r43+6272];
	add.s32 	%r751, %r750, %r746;
	min.s32 	%r752, %r724, %r751;
	st.shared.u32 	[%r44+128], %r752;
	ld.shared.u32 	%r753, [%r18+8288];
	ld.shared.u32 	%r754, [%r43+6144];
	add.s32 	%r755, %r754, %r753;
	min.s32 	%r756, %r728, %r755;
	ld.shared.u32 	%r757, [%r43+6272];
	add.s32 	%r758, %r757, %r753;
	min.s32 	%r759, %r731, %r758;
	ld.shared.u32 	%r760, [%r32+100];
	ld.shared.u32 	%r761, [%r60+6400];
	add.s32 	%r762, %r761, %r760;
	min.s32 	%r763, %r735, %r762;
	st.shared.u32 	[%r33], %r763;
	ld.shared.u32 	%r764, [%r32+100];
	ld.shared.u32 	%r765, [%r60+6528];
	add.s32 	%r766, %r765, %r764;
	min.s32 	%r767, %r739, %r766;
	ld.shared.u32 	%r768, [%r32+8292];
	add.s32 	%r769, %r761, %r768;
	min.s32 	%r770, %r742, %r769;
	st.shared.u32 	[%r33+8192], %r770;
	ld.shared.u32 	%r771, [%r32+8292];
	add.s32 	%r772, %r765, %r771;
	min.s32 	%r773, %r745, %r772;
	ld.shared.u32 	%r774, [%r18+100];
	ld.shared.u32 	%r775, [%r43+6400];
	add.s32 	%r776, %r775, %r774;
	min.s32 	%r777, %r749, %r776;
	st.shared.u32 	[%r44], %r777;
	ld.shared.u32 	%r778, [%r43+6528];
	add.s32 	%r779, %r778, %r774;
	min.s32 	%r780, %r752, %r779;
	st.shared.u32 	[%r44+128], %r780;
	ld.shared.u32 	%r781, [%r18+8292];
	ld.shared.u32 	%r782, [%r43+6400];
	add.s32 	%r783, %r782, %r781;
	min.s32 	%r784, %r756, %r783;
	ld.shared.u32 	%r785, [%r43+6528];
	add.s32 	%r786, %r785, %r781;
	min.s32 	%r787, %r759, %r786;
	ld.shared.u32 	%r788, [%r32+104];
	ld.shared.u32 	%r789, [%r60+6656];
	add.s32 	%r790, %r789, %r788;
	min.s32 	%r791, %r763, %r790;
	st.shared.u32 	[%r33], %r791;
	ld.shared.u32 	%r792, [%r32+104];
	ld.shared.u32 	%r793, [%r60+6784];
	add.s32 	%r794, %r793, %r792;
	min.s32 	%r795, %r767, %r794;
	ld.shared.u32 	%r796, [%r32+8296];
	add.s32 	%r797, %r789, %r796;
	min.s32 	%r798, %r770, %r797;
	st.shared.u32 	[%r33+8192], %r798;
	ld.shared.u32 	%r799, [%r32+8296];
	add.s32 	%r800, %r793, %r799;
	min.s32 	%r801, %r773, %r800;
	ld.shared.u32 	%r802, [%r18+104];
	ld.shared.u32 	%r803, [%r43+6656];
	add.s32 	%r804, %r803, %r802;
	min.s32 	%r805, %r777, %r804;
	st.shared.u32 	[%r44], %r805;
	ld.shared.u32 	%r806, [%r43+6784];
	add.s32 	%r807, %r806, %r802;
	min.s32 	%r808, %r780, %r807;
	st.shared.u32 	[%r44+128], %r808;
	ld.shared.u32 	%r809, [%r18+8296];
	ld.shared.u32 	%r810, [%r43+6656];
	add.s32 	%r811, %r810, %r809;
	min.s32 	%r812, %r784, %r811;
	ld.shared.u32 	%r813, [%r43+6784];
	add.s32 	%r814, %r813, %r809;
	min.s32 	%r815, %r787, %r814;
	ld.shared.u32 	%r816, [%r32+108];
	ld.shared.u32 	%r817, [%r60+6912];
	add.s32 	%r818, %r817, %r816;
	min.s32 	%r819, %r791, %r818;
	st.shared.u32 	[%r33], %r819;
	ld.shared.u32 	%r820, [%r32+108];
	ld.shared.u32 	%r821, [%r60+7040];
	add.s32 	%r822, %r821, %r820;
	min.s32 	%r823, %r795, %r822;
	ld.shared.u32 	%r824, [%r32+8300];
	add.s32 	%r825, %r817, %r824;
	min.s32 	%r826, %r798, %r825;
	st.shared.u32 	[%r33+8192], %r826;
	ld.shared.u32 	%r827, [%r32+8300];
	add.s32 	%r828, %r821, %r827;
	min.s32 	%r829, %r801, %r828;
	ld.shared.u32 	%r830, [%r18+108];
	ld.shared.u32 	%r831, [%r43+6912];
	add.s32 	%r832, %r831, %r830;
	min.s32 	%r833, %r805, %r832;
	st.shared.u32 	[%r44], %r833;
	ld.shared.u32 	%r834, [%r43+7040];
	add.s32 	%r835, %r834, %r830;
	min.s32 	%r836, %r808, %r835;
	st.shared.u32 	[%r44+128], %r836;
	ld.shared.u32 	%r837, [%r18+8300];
	ld.shared.u32 	%r838, [%r43+6912];
	add.s32 	%r839, %r838, %r837;
	min.s32 	%r840, %r812, %r839;
	ld.shared.u32 	%r841, [%r43+7040];
	add.s32 	%r842, %r841, %r837;
	min.s32 	%r843, %r815, %r842;
	ld.shared.u32 	%r844, [%r32+112];
	ld.shared.u32 	%r845, [%r60+7168];
	add.s32 	%r846, %r845, %r844;
	min.s32 	%r847, %r819, %r846;
	st.shared.u32 	[%r33], %r847;
	ld.shared.u32 	%r848, [%r32+112];
	ld.shared.u32 	%r849, [%r60+7296];
	add.s32 	%r850, %r849, %r848;
	min.s32 	%r851, %r823, %r850;
	ld.shared.u32 	%r852, [%r32+8304];
	add.s32 	%r853, %r845, %r852;
	min.s32 	%r854, %r826, %r853;
	st.shared.u32 	[%r33+8192], %r854;
	ld.shared.u32 	%r855, [%r32+8304];
	add.s32 	%r856, %r849, %r855;
	min.s32 	%r857, %r829, %r856;
	ld.shared.u32 	%r858, [%r18+112];
	ld.shared.u32 	%r859, [%r43+7168];
	add.s32 	%r860, %r859, %r858;
	min.s32 	%r861, %r833, %r860;
	st.shared.u32 	[%r44], %r861;
	ld.shared.u32 	%r862, [%r43+7296];
	add.s32 	%r863, %r862, %r858;
	min.s32 	%r864, %r836, %r863;
	st.shared.u32 	[%r44+128], %r864;
	ld.shared.u32 	%r865, [%r18+8304];
	ld.shared.u32 	%r866, [%r43+7168];
	add.s32 	%r867, %r866, %r865;
	min.s32 	%r868, %r840, %r867;
	ld.shared.u32 	%r869, [%r43+7296];
	add.s32 	%r870, %r869, %r865;
	min.s32 	%r871, %r843, %r870;
	ld.shared.u32 	%r872, [%r32+116];
	ld.shared.u32 	%r873, [%r60+7424];
	add.s32 	%r874, %r873, %r872;
	min.s32 	%r875, %r847, %r874;
	st.shared.u32 	[%r33], %r875;
	ld.shared.u32 	%r876, [%r32+116];
	ld.shared.u32 	%r877, [%r60+7552];
	add.s32 	%r878, %r877, %r876;
	min.s32 	%r879, %r851, %r878;
	ld.shared.u32 	%r880, [%r32+8308];
	add.s32 	%r881, %r873, %r880;
	min.s32 	%r882, %r854, %r881;
	st.shared.u32 	[%r33+8192], %r882;
	ld.shared.u32 	%r883, [%r32+8308];
	add.s32 	%r884, %r877, %r883;
	min.s32 	%r885, %r857, %r884;
	ld.shared.u32 	%r886, [%r18+116];
	ld.shared.u32 	%r887, [%r43+7424];
	add.s32 	%r888, %r887, %r886;
	min.s32 	%r889, %r861, %r888;
	st.shared.u32 	[%r44], %r889;
	ld.shared.u32 	%r890, [%r43+7552];
	add.s32 	%r891, %r890, %r886;
	min.s32 	%r892, %r864, %r891;
	st.shared.u32 	[%r44+128], %r892;
	ld.shared.u32 	%r893, [%r18+8308];
	ld.shared.u32 	%r894, [%r43+7424];
	add.s32 	%r895, %r894, %r893;
	min.s32 	%r896, %r868, %r895;
	ld.shared.u32 	%r897, [%r43+7552];
	add.s32 	%r898, %r897, %r893;
	min.s32 	%r899, %r871, %r898;
	ld.shared.u32 	%r900, [%r32+120];
	ld.shared.u32 	%r901, [%r60+7680];
	add.s32 	%r902, %r901, %r900;
	min.s32 	%r903, %r875, %r902;
	st.shared.u32 	[%r33], %r903;
	ld.shared.u32 	%r904, [%r32+120];
	ld.shared.u32 	%r905, [%r60+7808];
	add.s32 	%r906, %r905, %r904;
	min.s32 	%r907, %r879, %r906;
	ld.shared.u32 	%r908, [%r32+8312];
	add.s32 	%r909, %r901, %r908;
	min.s32 	%r910, %r882, %r909;
	st.shared.u32 	[%r33+8192], %r910;
	ld.shared.u32 	%r911, [%r32+8312];
	add.s32 	%r912, %r905, %r911;
	min.s32 	%r913, %r885, %r912;
	ld.shared.u32 	%r914, [%r18+120];
	ld.shared.u32 	%r915, [%r43+7680];
	add.s32 	%r916, %r915, %r914;
	min.s32 	%r917, %r889, %r916;
	st.shared.u32 	[%r44], %r917;
	ld.shared.u32 	%r918, [%r43+7808];
	add.s32 	%r919, %r918, %r914;
	min.s32 	%r920, %r892, %r919;
	st.shared.u32 	[%r44+128], %r920;
	ld.shared.u32 	%r921, [%r18+8312];
	ld.shared.u32 	%r922, [%r43+7680];
	add.s32 	%r923, %r922, %r921;
	min.s32 	%r924, %r896, %r923;
	ld.shared.u32 	%r925, [%r43+7808];
	add.s32 	%r926, %r925, %r921;
	min.s32 	%r927, %r899, %r926;
	ld.shared.u32 	%r928, [%r32+124];
	ld.shared.u32 	%r929, [%r60+7936];
	add.s32 	%r930, %r929, %r928;
	min.s32 	%r931, %r903, %r930;
	st.shared.u32 	[%r33], %r931;
	ld.shared.u32 	%r932, [%r32+124];
	ld.shared.u32 	%r933, [%r60+8064];
	add.s32 	%r934, %r933, %r932;
	min.s32 	%r935, %r907, %r934;
	st.shared.u32 	[%r33+128], %r935;
	ld.shared.u32 	%r936, [%r32+8316];
	add.s32 	%r937, %r929, %r936;
	min.s32 	%r938, %r910, %r937;
	st.shared.u32 	[%r33+8192], %r938;
	ld.shared.u32 	%r939, [%r32+8316];
	add.s32 	%r940, %r933, %r939;
	min.s32 	%r941, %r913, %r940;
	st.shared.u32 	[%r33+8320], %r941;
	ld.shared.u32 	%r942, [%r18+124];
	ld.shared.u32 	%r943, [%r43+7936];
	add.s32 	%r944, %r943, %r942;
	min.s32 	%r945, %r917, %r944;
	st.shared.u32 	[%r44], %r945;
	ld.shared.u32 	%r946, [%r43+8064];
	add.s32 	%r947, %r946, %r942;
	min.s32 	%r948, %r920, %r947;
	st.shared.u32 	[%r44+128], %r948;
	ld.shared.u32 	%r949, [%r18+8316];
	ld.shared.u32 	%r950, [%r43+7936];
	add.s32 	%r951, %r950, %r949;
	min.s32 	%r952, %r924, %r951;
	st.shared.u32 	[%r44+8192], %r952;
	ld.shared.u32 	%r953, [%r43+8064];
	add.s32 	%r954, %r953, %r949;
	min.s32 	%r955, %r927, %r954;
	st.shared.u32 	[%r44+8320], %r955;
	ld.shared.u32 	%r956, [%r32+128];
	ld.shared.u32 	%r957, [%r60+8192];
	add.s32 	%r958, %r957, %r956;
	min.s32 	%r959, %r931, %r958;
	st.shared.u32 	[%r33], %r959;
	ld.shared.u32 	%r960, [%r32+128];
	ld.shared.u32 	%r961, [%r60+8320];
	add.s32 	%r962, %r961, %r960;
	min.s32 	%r963, %r935, %r962;
	st.shared.u32 	[%r33+128], %r963;
	ld.shared.u32 	%r964, [%r32+8320];
	add.s32 	%r965, %r957, %r964;
	min.s32 	%r966, %r938, %r965;
	st.shared.u32 	[%r33+8192], %r966;
	ld.shared.u32 	%r967, [%r32+8320];
	add.s32 	%r968, %r961, %r967;
	min.s32 	%r969, %r941, %r968;
	st.shared.u32 	[%r33+8320], %r969;
	ld.shared.u32 	%r970, [%r18+128];
	ld.shared.u32 	%r971, [%r43+8192];
	add.s32 	%r972, %r971, %r970;
	min.s32 	%r973, %r945, %r972;
	st.shared.u32 	[%r44], %r973;
	ld.shared.u32 	%r974, [%r43+8320];
	add.s32 	%r975, %r974, %r970;
	min.s32 	%r976, %r948, %r975;
	st.shared.u32 	[%r44+128], %r976;
	ld.shared.u32 	%r977, [%r18+8320];
	ld.shared.u32 	%r978, [%r43+8192];
	add.s32 	%r979, %r978, %r977;
	min.s32 	%r980, %r952, %r979;
	st.shared.u32 	[%r44+8192], %r980;
	ld.shared.u32 	%r981, [%r43+8320];
	add.s32 	%r982, %r981, %r977;
	min.s32 	%r983, %r955, %r982;
	st.shared.u32 	[%r44+8320], %r983;
	ld.shared.u32 	%r984, [%r32+132];
	ld.shared.u32 	%r985, [%r60+8448];
	add.s32 	%r986, %r985, %r984;
	min.s32 	%r987, %r959, %r986;
	st.shared.u32 	[%r33], %r987;
	ld.shared.u32 	%r988, [%r32+132];
	ld.shared.u32 	%r989, [%r60+8576];
	add.s32 	%r990, %r989, %r988;
	min.s32 	%r991, %r963, %r990;
	st.shared.u32 	[%r33+128], %r991;
	ld.shared.u32 	%r992, [%r32+8324];
	add.s32 	%r993, %r985, %r992;
	min.s32 	%r994, %r966, %r993;
	st.shared.u32 	[%r33+8192], %r994;
	ld.shared.u32 	%r995, [%r32+8324];
	add.s32 	%r996, %r989, %r995;
	min.s32 	%r997, %r969, %r996;
	st.shared.u32 	[%r33+8320], %r997;
	ld.shared.u32 	%r998, [%r18+132];
	ld.shared.u32 	%r999, [%r43+8448];
	add.s32 	%r1000, %r999, %r998;
	min.s32 	%r1001, %r973, %r1000;
	st.shared.u32 	[%r44], %r1001;
	ld.shared.u32 	%r1002, [%r43+8576];
	add.s32 	%r1003, %r1002, %r998;
	min.s32 	%r1004, %r976, %r1003;
	st.shared.u32 	[%r44+128], %r1004;
	ld.shared.u32 	%r1005, [%r18+8324];
	ld.shared.u32 	%r1006, [%r43+8448];
	add.s32 	%r1007, %r1006, %r1005;
	min.s32 	%r1008, %r980, %r1007;
	st.shared.u32 	[%r44+8192], %r1008;
	ld.shared.u32 	%r1009, [%r43+8576];
	add.s32 	%r1010, %r1009, %r1005;
	min.s32 	%r1011, %r983, %r1010;
	st.shared.u32 	[%r44+8320], %r1011;
	ld.shared.u32 	%r1012, [%r32+136];
	ld.shared.u32 	%r1013, [%r60+8704];
	add.s32 	%r1014, %r1013, %r1012;
	min.s32 	%r1015, %r987, %r1014;
	st.shared.u32 	[%r33], %r1015;
	ld.shared.u32 	%r1016, [%r32+136];
	ld.shared.u32 	%r1017, [%r60+8832];
	add.s32 	%r1018, %r1017, %r1016;
	min.s32 	%r1019, %r991, %r1018;
	st.shared.u32 	[%r33+128], %r1019;
	ld.shared.u32 	%r1020, [%r32+8328];
	add.s32 	%r1021, %r1013, %r1020;
	min.s32 	%r1022, %r994, %r1021;
	st.shared.u32 	[%r33+8192], %r1022;
	ld.shared.u32 	%r1023, [%r32+8328];
	add.s32 	%r1024, %r1017, %r1023;
	min.s32 	%r1025, %r997, %r1024;
	st.shared.u32 	[%r33+8320], %r1025;
	ld.shared.u32 	%r1026, [%r18+136];
	ld.shared.u32 	%r1027, [%r43+8704];
	add.s32 	%r1028, %r1027, %r1026;
	min.s32 	%r1029, %r1001, %r1028;
	st.shared.u32 	[%r44], %r1029;
	ld.shared.u32 	%r1030, [%r43+8832];
	add.s32 	%r1031, %r1030, %r1026;
	min.s32 	%r1032, %r1004, %r1031;
	st.shared.u32 	[%r44+128], %r1032;
	ld.shared.u32 	%r1033, [%r18+8328];
	ld.shared.u32 	%r1034, [%r43+8704];
	add.s32 	%r1035, %r1034, %r1033;
	min.s32 	%r1036, %r1008, %r1035;
	st.shared.u32 	[%r44+8192], %r1036;
	ld.shared.u32 	%r1037, [%r43+8832];
	add.s32 	%r1038, %r1037, %r1033;
	min.s32 	%r1039, %r1011, %r1038;
	st.shared.u32 	[%r44+8320], %r1039;
	ld.shared.u32 	%r1040, [%r32+140];
	ld.shared.u32 	%r1041, [%r60+8960];
	add.s32 	%r1042, %r1041, %r1040;
	min.s32 	%r1043, %r1015, %r1042;
	st.shared.u32 	[%r33], %r1043;
	ld.shared.u32 	%r1044, [%r32+140];
	ld.shared.u32 	%r1045, [%r60+9088];
	add.s32 	%r1046, %r1045, %r1044;
	min.s32 	%r1047, %r1019, %r1046;
	st.shared.u32 	[%r33+128], %r1047;
	ld.shared.u32 	%r1048, [%r32+8332];
	add.s32 	%r1049, %r1041, %r1048;
	min.s32 	%r1050, %r1022, %r1049;
	st.shared.u32 	[%r33+8192], %r1050;
	ld.shared.u32 	%r1051, [%r32+8332];
	add.s32 	%r1052, %r1045, %r1051;
	min.s32 	%r1053, %r1025, %r1052;
	st.shared.u32 	[%r33+8320], %r1053;
	ld.shared.u32 	%r1054, [%r18+140];
	ld.shared.u32 	%r1055, [%r43+8960];
	add.s32 	%r1056, %r1055, %r1054;
	min.s32 	%r1057, %r1029, %r1056;
	st.shared.u32 	[%r44], %r1057;
	ld.shared.u32 	%r1058, [%r43+9088];
	add.s32 	%r1059, %r1058, %r1054;
	min.s32 	%r1060, %r1032, %r1059;
	st.shared.u32 	[%r44+128], %r1060;
	ld.shared.u32 	%r1061, [%r18+8332];
	ld.shared.u32 	%r1062, [%r43+8960];
	add.s32 	%r1063, %r1062, %r1061;
	min.s32 	%r1064, %r1036, %r1063;
	st.shared.u32 	[%r44+8192], %r1064;
	ld.shared.u32 	%r1065, [%r43+9088];
	add.s32 	%r1066, %r1065, %r1061;
	min.s32 	%r1067, %r1039, %r1066;
	st.shared.u32 	[%r44+8320], %r1067;
	ld.shared.u32 	%r1068, [%r32+144];
	ld.shared.u32 	%r1069, [%r60+9216];
	add.s32 	%r1070, %r1069, %r1068;
	min.s32 	%r1071, %r1043, %r1070;
	st.shared.u32 	[%r33], %r1071;
	ld.shared.u32 	%r1072, [%r32+144];
	ld.shared.u32 	%r1073, [%r60+9344];
	add.s32 	%r1074, %r1073, %r1072;
	min.s32 	%r1075, %r1047, %r1074;
	st.shared.u32 	[%r33+128], %r1075;
	ld.shared.u32 	%r1076, [%r32+8336];
	add.s32 	%r1077, %r1069, %r1076;
	min.s32 	%r1078, %r1050, %r1077;
	st.shared.u32 	[%r33+8192], %r1078;
	ld.shared.u32 	%r1079, [%r32+8336];
	add.s32 	%r1080, %r1073, %r1079;
	min.s32 	%r1081, %r1053, %r1080;
	st.shared.u32 	[%r33+8320], %r1081;
	ld.shared.u32 	%r1082, [%r18+144];
	ld.shared.u32 	%r1083, [%r43+9216];
	add.s32 	%r1084, %r1083, %r1082;
	min.s32 	%r1085, %r1057, %r1084;
	st.shared.u32 	[%r44], %r1085;
	ld.shared.u32 	%r1086, [%r43+9344];
	add.s32 	%r1087, %r1086, %r1082;
	min.s32 	%r1088, %r1060, %r1087;
	st.shared.u32 	[%r44+128], %r1088;
	ld.shared.u32 	%r1089, [%r18+8336];
	ld.shared.u32 	%r1090, [%r43+9216];
	add.s32 	%r1091, %r1090, %r1089;
	min.s32 	%r1092, %r1064, %r1091;
	st.shared.u32 	[%r44+8192], %r1092;
	ld.shared.u32 	%r1093, [%r43+9344];
	add.s32 	%r1094, %r1093, %r1089;
	min.s32 	%r1095, %r1067, %r1094;
	st.shared.u32 	[%r44+8320], %r1095;
	ld.shared.u32 	%r1096, [%r32+148];
	ld.shared.u32 	%r1097, [%r60+9472];
	add.s32 	%r1098, %r1097, %r1096;
	min.s32 	%r1099, %r1071, %r1098;
	st.shared.u32 	[%r33], %r1099;
	ld.shared.u32 	%r1100, [%r32+148];
	ld.shared.u32 	%r1101, [%r60+9600];
	add.s32 	%r1102, %r1101, %r1100;
	min.s32 	%r1103, %r1075, %r1102;
	st.shared.u32 	[%r33+128], %r1103;
	ld.shared.u32 	%r1104, [%r32+8340];
	add.s32 	%r1105, %r1097, %r1104;
	min.s32 	%r1106, %r1078, %r1105;
	st.shared.u32 	[%r33+8192], %r1106;
	ld.shared.u32 	%r1107, [%r32+8340];
	add.s32 	%r1108, %r1101, %r1107;
	min.s32 	%r1109, %r1081, %r1108;
	st.shared.u32 	[%r33+8320], %r1109;
	ld.shared.u32 	%r1110, [%r18+148];
	ld.shared.u32 	%r1111, [%r43+9472];
	add.s32 	%r1112, %r1111, %r1110;
	min.s32 	%r1113, %r1085, %r1112;
	st.shared.u32 	[%r44], %r1113;
	ld.shared.u32 	%r1114, [%r43+9600];
	add.s32 	%r1115, %r1114, %r1110;
	min.s32 	%r1116, %r1088, %r1115;
	st.shared.u32 	[%r44+128], %r1116;
	ld.shared.u32 	%r1117, [%r18+8340];
	ld.shared.u32 	%r1118, [%r43+9472];
	add.s32 	%r1119, %r1118, %r1117;
	min.s32 	%r1120, %r1092, %r1119;
	st.shared.u32 	[%r44+8192], %r1120;
	ld.shared.u32 	%r1121, [%r43+9600];
	add.s32 	%r1122, %r1121, %r1117;
	min.s32 	%r1123, %r1095, %r1122;
	st.shared.u32 	[%r44+8320], %r1123;
	ld.shared.u32 	%r1124, [%r32+152];
	ld.shared.u32 	%r1125, [%r60+9728];
	add.s32 	%r1126, %r1125, %r1124;
	min.s32 	%r1127, %r1099, %r1126;
	st.shared.u32 	[%r33], %r1127;
	ld.shared.u32 	%r1128, [%r32+152];
	ld.shared.u32 	%r1129, [%r60+9856];
	add.s32 	%r1130, %r1129, %r1128;
	min.s32 	%r1131, %r1103, %r1130;
	st.shared.u32 	[%r33+128], %r1131;
	ld.shared.u32 	%r1132, [%r32+8344];
	add.s32 	%r1133, %r1125, %r1132;
	min.s32 	%r1134, %r1106, %r1133;
	st.shared.u32 	[%r33+8192], %r1134;
	ld.shared.u32 	%r1135, [%r32+8344];
	add.s32 	%r1136, %r1129, %r1135;
	min.s32 	%r1137, %r1109, %r1136;
	st.shared.u32 	[%r33+8320], %r1137;
	ld.shared.u32 	%r1138, [%r18+152];
	ld.shared.u32 	%r1139, [%r43+9728];
	add.s32 	%r1140, %r1139, %r1138;
	min.s32 	%r1141, %r1113, %r1140;
	st.shared.u32 	[%r44], %r1141;
	ld.shared.u32 	%r1142, [%r43+9856];
	add.s32 	%r1143, %r1142, %r1138;
	min.s32 	%r1144, %r1116, %r1143;
	st.shared.u32 	[%r44+128], %r1144;
	ld.shared.u32 	%r1145, [%r18+8344];
	ld.shared.u32 	%r1146, [%r43+9728];
	add.s32 	%r1147, %r1146, %r1145;
	min.s32 	%r1148, %r1120, %r1147;
	st.shared.u32 	[%r44+8192], %r1148;
	ld.shared.u32 	%r1149, [%r43+9856];
	add.s32 	%r1150, %r1149, %r1145;
	min.s32 	%r1151, %r1123, %r1150;
	st.shared.u32 	[%r44+8320], %r1151;
	ld.shared.u32 	%r1152, [%r32+156];
	ld.shared.u32 	%r1153, [%r60+9984];
	add.s32 	%r1154, %r1153, %r1152;
	min.s32 	%r1155, %r1127, %r1154;
	st.shared.u32 	[%r33], %r1155;
	ld.shared.u32 	%r1156, [%r32+156];
	ld.shared.u32 	%r1157, [%r60+10112];
	add.s32 	%r1158, %r1157, %r1156;
	min.s32 	%r1159, %r1131, %r1158;
	st.shared.u32 	[%r33+128], %r1159;
	ld.shared.u32 	%r1160, [%r32+8348];
	add.s32 	%r1161, %r1153, %r1160;
	min.s32 	%r1162, %r1134, %r1161;
	st.shared.u32 	[%r33+8192], %r1162;
	ld.shared.u32 	%r1163, [%r32+8348];
	add.s32 	%r1164, %r1157, %r1163;
	min.s32 	%r1165, %r1137, %r1164;
	st.shared.u32 	[%r33+8320], %r1165;
	ld.shared.u32 	%r1166, [%r18+156];
	ld.shared.u32 	%r1167, [%r43+9984];
	add.s32 	%r1168, %r1167, %r1166;
	min.s32 	%r1169, %r1141, %r1168;
	st.shared.u32 	[%r44], %r1169;
	ld.shared.u32 	%r1170, [%r43+10112];
	add.s32 	%r1171, %r1170, %r1166;
	min.s32 	%r1172, %r1144, %r1171;
	st.shared.u32 	[%r44+128], %r1172;
	ld.shared.u32 	%r1173, [%r18+8348];
	ld.shared.u32 	%r1174, [%r43+9984];
	add.s32 	%r1175, %r1174, %r1173;
	min.s32 	%r1176, %r1148, %r1175;
	st.shared.u32 	[%r44+8192], %r1176;
	ld.shared.u32 	%r1177, [%r43+10112];
	add.s32 	%r1178, %r1177, %r1173;
	min.s32 	%r1179, %r1151, %r1178;
	st.shared.u32 	[%r44+8320], %r1179;
	ld.shared.u32 	%r1180, [%r32+160];
	ld.shared.u32 	%r1181, [%r60+10240];
	add.s32 	%r1182, %r1181, %r1180;
	min.s32 	%r1183, %r1155, %r1182;
	st.shared.u32 	[%r33], %r1183;
	ld.shared.u32 	%r1184, [%r32+160];
	ld.shared.u32 	%r1185, [%r60+10368];
	add.s32 	%r1186, %r1185, %r1184;
	min.s32 	%r1187, %r1159, %r1186;
	st.shared.u32 	[%r33+128], %r1187;
	ld.shared.u32 	%r1188, [%r32+8352];
	add.s32 	%r1189, %r1181, %r1188;
	min.s32 	%r1190, %r1162, %r1189;
	st.shared.u32 	[%r33+8192], %r1190;
	ld.shared.u32 	%r1191, [%r32+8352];
	add.s32 	%r1192, %r1185, %r1191;
	min.s32 	%r1193, %r1165, %r1192;
	st.shared.u32 	[%r33+8320], %r1193;
	ld.shared.u32 	%r1194, [%r18+160];
	ld.shared.u32 	%r1195, [%r43+10240];
	add.s32 	%r1196, %r1195, %r1194;
	min.s32 	%r1197, %r1169, %r1196;
	st.shared.u32 	[%r44], %r1197;
	ld.shared.u32 	%r1198, [%r43+10368];
	add.s32 	%r1199, %r1198, %r1194;
	min.s32 	%r1200, %r1172, %r1199;
	st.shared.u32 	[%r44+128], %r1200;
	ld.shared.u32 	%r1201, [%r18+8352];
	ld.shared.u32 	%r1202, [%r43+10240];
	add.s32 	%r1203, %r1202, %r1201;
	min.s32 	%r1204, %r1176, %r1203;
	st.shared.u32 	[%r44+8192], %r1204;
	ld.shared.u32 	%r1205, [%r43+10368];
	add.s32 	%r1206, %r1205, %r1201;
	min.s32 	%r1207, %r1179, %r1206;
	st.shared.u32 	[%r44+8320], %r1207;
	ld.shared.u32 	%r1208, [%r32+164];
	ld.shared.u32 	%r1209, [%r60+10496];
	add.s32 	%r1210, %r1209, %r1208;
	min.s32 	%r1211, %r1183, %r1210;
	st.shared.u32 	[%r33], %r1211;
	ld.shared.u32 	%r1212, [%r32+164];
	ld.shared.u32 	%r1213, [%r60+10624];
	add.s32 	%r1214, %r1213, %r1212;
	min.s32 	%r1215, %r1187, %r1214;
	st.shared.u32 	[%r33+128], %r1215;
	ld.shared.u32 	%r1216, [%r32+8356];
	add.s32 	%r1217, %r1209, %r1216;
	min.s32 	%r1218, %r1190, %r1217;
	st.shared.u32 	[%r33+8192], %r1218;
	ld.shared.u32 	%r1219, [%r32+8356];
	add.s32 	%r1220, %r1213, %r1219;
	min.s32 	%r1221, %r1193, %r1220;
	st.shared.u32 	[%r33+8320], %r1221;
	ld.shared.u32 	%r1222, [%r18+164];
	ld.shared.u32 	%r1223, [%r43+10496];
	add.s32 	%r1224, %r1223, %r1222;
	min.s32 	%r1225, %r1197, %r1224;
	st.shared.u32 	[%r44], %r1225;
	ld.shared.u32 	%r1226, [%r43+10624];
	add.s32 	%r1227, %r1226, %r1222;
	min.s32 	%r1228, %r1200, %r1227;
	st.shared.u32 	[%r44+128], %r1228;
	ld.shared.u32 	%r1229, [%r18+8356];
	ld.shared.u32 	%r1230, [%r43+10496];
	add.s32 	%r1231, %r1230, %r1229;
	min.s32 	%r1232, %r1204, %r1231;
	st.shared.u32 	[%r44+8192], %r1232;
	ld.shared.u32 	%r1233, [%r43+10624];
	add.s32 	%r1234, %r1233, %r1229;
	min.s32 	%r1235, %r1207, %r1234;
	st.shared.u32 	[%r44+8320], %r1235;
	ld.shared.u32 	%r1236, [%r32+168];
	ld.shared.u32 	%r1237, [%r60+10752];
	add.s32 	%r1238, %r1237, %r1236;
	min.s32 	%r1239, %r1211, %r1238;
	st.shared.u32 	[%r33], %r1239;
	ld.shared.u32 	%r1240, [%r32+168];
	ld.shared.u32 	%r1241, [%r60+10880];
	add.s32 	%r1242, %r1241, %r1240;
	min.s32 	%r1243, %r1215, %r1242;
	st.shared.u32 	[%r33+128], %r1243;
	ld.shared.u32 	%r1244, [%r32+8360];
	add.s32 	%r1245, %r1237, %r1244;
	min.s32 	%r1246, %r1218, %r1245;
	st.shared.u32 	[%r33+8192], %r1246;
	ld.shared.u32 	%r1247, [%r32+8360];
	add.s32 	%r1248, %r1241, %r1247;
	min.s32 	%r1249, %r1221, %r1248;
	st.shared.u32 	[%r33+8320], %r1249;
	ld.shared.u32 	%r1250, [%r18+168];
	ld.shared.u32 	%r1251, [%r43+10752];
	add.s32 	%r1252, %r1251, %r1250;
	min.s32 	%r1253, %r1225, %r1252;
	st.shared.u32 	[%r44], %r1253;
	ld.shared.u32 	%r1254, [%r43+10880];
	add.s32 	%r1255, %r1254, %r1250;
	min.s32 	%r1256, %r1228, %r1255;
	st.shared.u32 	[%r44+128], %r1256;
	ld.shared.u32 	%r1257, [%r18+8360];
	ld.shared.u32 	%r1258, [%r43+10752];
	add.s32 	%r1259, %r1258, %r1257;
	min.s32 	%r1260, %r1232, %r1259;
	st.shared.u32 	[%r44+8192], %r1260;
	ld.shared.u32 	%r1261, [%r43+10880];
	add.s32 	%r1262, %r1261, %r1257;
	min.s32 	%r1263, %r1235, %r1262;
	st.shared.u32 	[%r44+8320], %r1263;
	ld.shared.u32 	%r1264, [%r32+172];
	ld.shared.u32 	%r1265, [%r60+11008];
	add.s32 	%r1266, %r1265, %r1264;
	min.s32 	%r1267, %r1239, %r1266;
	st.shared.u32 	[%r33], %r1267;
	ld.shared.u32 	%r1268, [%r32+172];
	ld.shared.u32 	%r1269, [%r60+11136];
	add.s32 	%r1270, %r1269, %r1268;
	min.s32 	%r1271, %r1243, %r1270;
	st.shared.u32 	[%r33+128], %r1271;
	ld.shared.u32 	%r1272, [%r32+8364];
	add.s32 	%r1273, %r1265, %r1272;
	min.s32 	%r1274, %r1246, %r1273;
	st.shared.u32 	[%r33+8192], %r1274;
	ld.shared.u32 	%r1275, [%r32+8364];
	add.s32 	%r1276, %r1269, %r1275;
	min.s32 	%r1277, %r1249, %r1276;
	st.shared.u32 	[%r33+8320], %r1277;
	ld.shared.u32 	%r1278, [%r18+172];
	ld.shared.u32 	%r1279, [%r43+11008];
	add.s32 	%r1280, %r1279, %r1278;
	min.s32 	%r1281, %r1253, %r1280;
	st.shared.u32 	[%r44], %r1281;
	ld.shared.u32 	%r1282, [%r43+11136];
	add.s32 	%r1283, %r1282, %r1278;
	min.s32 	%r1284, %r1256, %r1283;
	st.shared.u32 	[%r44+128], %r1284;
	ld.shared.u32 	%r1285, [%r18+8364];
	ld.shared.u32 	%r1286, [%r43+11008];
	add.s32 	%r1287, %r1286, %r1285;
	min.s32 	%r1288, %r1260, %r1287;
	st.shared.u32 	[%r44+8192], %r1288;
	ld.shared.u32 	%r1289, [%r43+11136];
	add.s32 	%r1290, %r1289, %r1285;
	min.s32 	%r1291, %r1263, %r1290;
	st.shared.u32 	[%r44+8320], %r1291;
	ld.shared.u32 	%r1292, [%r32+176];
	ld.shared.u32 	%r1293, [%r60+11264];
	add.s32 	%r1294, %r1293, %r1292;
	min.s32 	%r1295, %r1267, %r1294;
	st.shared.u32 	[%r33], %r1295;
	ld.shared.u32 	%r1296, [%r32+176];
	ld.shared.u32 	%r1297, [%r60+11392];
	add.s32 	%r1298, %r1297, %r1296;
	min.s32 	%r1299, %r1271, %r1298;
	st.shared.u32 	[%r33+128], %r1299;
	ld.shared.u32 	%r1300, [%r32+8368];
	add.s32 	%r1301, %r1293, %r1300;
	min.s32 	%r1302, %r1274, %r1301;
	st.shared.u32 	[%r33+8192], %r1302;
	ld.shared.u32 	%r1303, [%r32+8368];
	add.s32 	%r1304, %r1297, %r1303;
	min.s32 	%r1305, %r1277, %r1304;
	st.shared.u32 	[%r33+8320], %r1305;
	ld.shared.u32 	%r1306, [%r18+176];
	ld.shared.u32 	%r1307, [%r43+11264];
	add.s32 	%r1308, %r1307, %r1306;
	min.s32 	%r1309, %r1281, %r1308;
	st.shared.u32 	[%r44], %r1309;
	ld.shared.u32 	%r1310, [%r43+11392];
	add.s32 	%r1311, %r1310, %r1306;
	min.s32 	%r1312, %r1284, %r1311;
	st.shared.u32 	[%r44+128], %r1312;
	ld.shared.u32 	%r1313, [%r18+8368];
	ld.shared.u32 	%r1314, [%r43+11264];
	add.s32 	%r1315, %r1314, %r1313;
	min.s32 	%r1316, %r1288, %r1315;
	st.shared.u32 	[%r44+8192], %r1316;
	ld.shared.u32 	%r1317, [%r43+11392];
	add.s32 	%r1318, %r1317, %r1313;
	min.s32 	%r1319, %r1291, %r1318;
	st.shared.u32 	[%r44+8320], %r1319;
	ld.shared.u32 	%r1320, [%r32+180];
	ld.shared.u32 	%r1321, [%r60+11520];
	add.s32 	%r1322, %r1321, %r1320;
	min.s32 	%r1323, %r1295, %r1322;
	st.shared.u32 	[%r33], %r1323;
	ld.shared.u32 	%r1324, [%r32+180];
	ld.shared.u32 	%r1325, [%r60+11648];
	add.s32 	%r1326, %r1325, %r1324;
	min.s32 	%r1327, %r1299, %r1326;
	st.shared.u32 	[%r33+128], %r1327;
	ld.shared.u32 	%r1328, [%r32+8372];
	add.s32 	%r1329, %r1321, %r1328;
	min.s32 	%r1330, %r1302, %r1329;
	st.shared.u32 	[%r33+8192], %r1330;
	ld.shared.u32 	%r1331, [%r32+8372];
	add.s32 	%r1332, %r1325, %r1331;
	min.s32 	%r1333, %r1305, %r1332;
	st.shared.u32 	[%r33+8320], %r1333;
	ld.shared.u32 	%r1334, [%r18+180];
	ld.shared.u32 	%r1335, [%r43+11520];
	add.s32 	%r1336, %r1335, %r1334;
	min.s32 	%r1337, %r1309, %r1336;
	st.shared.u32 	[%r44], %r1337;
	ld.shared.u32 	%r1338, [%r43+11648];
	add.s32 	%r1339, %r1338, %r1334;
	min.s32 	%r1340, %r1312, %r1339;
	st.shared.u32 	[%r44+128], %r1340;
	ld.shared.u32 	%r1341, [%r18+8372];
	ld.shared.u32 	%r1342, [%r43+11520];
	add.s32 	%r1343, %r1342, %r1341;
	min.s32 	%r1344, %r1316, %r1343;
	st.shared.u32 	[%r44+8192], %r1344;
	ld.shared.u32 	%r1345, [%r43+11648];
	add.s32 	%r1346, %r1345, %r1341;
	min.s32 	%r1347, %r1319, %r1346;
	st.shared.u32 	[%r44+8320], %r1347;
	ld.shared.u32 	%r1348, [%r32+184];
	ld.shared.u32 	%r1349, [%r60+11776];
	add.s32 	%r1350, %r1349, %r1348;
	min.s32 	%r1351, %r1323, %r1350;
	st.shared.u32 	[%r33], %r1351;
	ld.shared.u32 	%r1352, [%r32+184];
	ld.shared.u32 	%r1353, [%r60+11904];
	add.s32 	%r1354, %r1353, %r1352;
	min.s32 	%r1355, %r1327, %r1354;
	st.shared.u32 	[%r33+128], %r1355;
	ld.shared.u32 	%r1356, [%r32+8376];
	add.s32 	%r1357, %r1349, %r1356;
	min.s32 	%r1358, %r1330, %r1357;
	st.shared.u32 	[%r33+8192], %r1358;
	ld.shared.u32 	%r1359, [%r32+8376];
	add.s32 	%r1360, %r1353, %r1359;
	min.s32 	%r1361, %r1333, %r1360;
	st.shared.u32 	[%r33+8320], %r1361;
	ld.shared.u32 	%r1362, [%r18+184];
	ld.shared.u32 	%r1363, [%r43+11776];
	add.s32 	%r1364, %r1363, %r1362;
	min.s32 	%r1365, %r1337, %r1364;
	st.shared.u32 	[%r44], %r1365;
	ld.shared.u32 	%r1366, [%r43+11904];
	add.s32 	%r1367, %r1366, %r1362;
	min.s32 	%r1368, %r1340, %r1367;
	st.shared.u32 	[%r44+128], %r1368;
	ld.shared.u32 	%r1369, [%r18+8376];
	ld.shared.u32 	%r1370, [%r43+11776];
	add.s32 	%r1371, %r1370, %r1369;
	min.s32 	%r1372, %r1344, %r1371;
	st.shared.u32 	[%r44+8192], %r1372;
	ld.shared.u32 	%r1373, [%r43+11904];
	add.s32 	%r1374, %r1373, %r1369;
	min.s32 	%r1375, %r1347, %r1374;
	st.shared.u32 	[%r44+8320], %r1375;
	ld.shared.u32 	%r1376, [%r32+188];
	ld.shared.u32 	%r1377, [%r60+12032];
	add.s32 	%r1378, %r1377, %r1376;
	min.s32 	%r1379, %r1351, %r1378;
	st.shared.u32 	[%r33], %r1379;
	ld.shared.u32 	%r1380, [%r32+188];
	ld.shared.u32 	%r1381, [%r60+12160];
	add.s32 	%r1382, %r1381, %r1380;
	min.s32 	%r1383, %r1355, %r1382;
	st.shared.u32 	[%r33+128], %r1383;
	ld.shared.u32 	%r1384, [%r32+8380];
	add.s32 	%r1385, %r1377, %r1384;
	min.s32 	%r1386, %r1358, %r1385;
	st.shared.u32 	[%r33+8192], %r1386;
	ld.shared.u32 	%r1387, [%r32+8380];
	add.s32 	%r1388, %r1381, %r1387;
	min.s32 	%r1389, %r1361, %r1388;
	st.shared.u32 	[%r33+8320], %r1389;
	ld.shared.u32 	%r1390, [%r18+188];
	ld.shared.u32 	%r1391, [%r43+12032];
	add.s32 	%r1392, %r1391, %r1390;
	min.s32 	%r1393, %r1365, %r1392;
	st.shared.u32 	[%r44], %r1393;
	ld.shared.u32 	%r1394, [%r43+12160];
	add.s32 	%r1395, %r1394, %r1390;
	min.s32 	%r1396, %r1368, %r1395;
	st.shared.u32 	[%r44+128], %r1396;
	ld.shared.u32 	%r1397, [%r18+8380];
	ld.shared.u32 	%r1398, [%r43+12032];
	add.s32 	%r1399, %r1398, %r1397;
	min.s32 	%r1400, %r1372, %r1399;
	st.shared.u32 	[%r44+8192], %r1400;
	ld.shared.u32 	%r1401, [%r43+12160];
	add.s32 	%r1402, %r1401, %r1397;
	min.s32 	%r1403, %r1375, %r1402;
	st.shared.u32 	[%r44+8320], %r1403;
	ld.shared.u32 	%r1404, [%r32+192];
	ld.shared.u32 	%r1405, [%r60+12288];
	add.s32 	%r1406, %r1405, %r1404;
	min.s32 	%r1407, %r1379, %r1406;
	st.shared.u32 	[%r33], %r1407;
	ld.shared.u32 	%r1408, [%r32+192];
	ld.shared.u32 	%r1409, [%r60+12416];
	add.s32 	%r1410, %r1409, %r1408;
	min.s32 	%r1411, %r1383, %r1410;
	st.shared.u32 	[%r33+128], %r1411;
	ld.shared.u32 	%r1412, [%r32+8384];
	add.s32 	%r1413, %r1405, %r1412;
	min.s32 	%r1414, %r1386, %r1413;
	st.shared.u32 	[%r33+8192], %r1414;
	ld.shared.u32 	%r1415, [%r32+8384];
	add.s32 	%r1416, %r1409, %r1415;
	min.s32 	%r1417, %r1389, %r1416;
	st.shared.u32 	[%r33+8320], %r1417;
	ld.shared.u32 	%r1418, [%r18+192];
	ld.shared.u32 	%r1419, [%r43+12288];
	add.s32 	%r1420, %r1419, %r1418;
	min.s32 	%r1421, %r1393, %r1420;
	st.shared.u32 	[%r44], %r1421;
	ld.shared.u32 	%r1422, [%r43+12416];
	add.s32 	%r1423, %r1422, %r1418;
	min.s32 	%r1424, %r1396, %r1423;
	st.shared.u32 	[%r44+128], %r1424;
	ld.shared.u32 	%r1425, [%r18+8384];
	ld.shared.u32 	%r1426, [%r43+12288];
	add.s32 	%r1427, %r1426, %r1425;
	min.s32 	%r1428, %r1400, %r1427;
	st.shared.u32 	[%r44+8192], %r1428;
	ld.shared.u32 	%r1429, [%r43+12416];
	add.s32 	%r1430, %r1429, %r1425;
	min.s32 	%r1431, %r1403, %r1430;
	st.shared.u32 	[%r44+8320], %r1431;
	ld.shared.u32 	%r1432, [%r32+196];
	ld.shared.u32 	%r1433, [%r60+12544];
	add.s32 	%r1434, %r1433, %r1432;
	min.s32 	%r1435, %r1407, %r1434;
	st.shared.u32 	[%r33], %r1435;
	ld.shared.u32 	%r1436, [%r32+196];
	ld.shared.u32 	%r1437, [%r60+12672];
	add.s32 	%r1438, %r1437, %r1436;
	min.s32 	%r1439, %r1411, %r1438;
	st.shared.u32 	[%r33+128], %r1439;
	ld.shared.u32 	%r1440, [%r32+8388];
	add.s32 	%r1441, %r1433, %r1440;
	min.s32 	%r1442, %r1414, %r1441;
	st.shared.u32 	[%r33+8192], %r1442;
	ld.shared.u32 	%r1443, [%r32+8388];
	add.s32 	%r1444, %r1437, %r1443;
	min.s32 	%r1445, %r1417, %r1444;
	st.shared.u32 	[%r33+8320], %r1445;
	ld.shared.u32 	%r1446, [%r18+196];
	ld.shared.u32 	%r1447, [%r43+12544];
	add.s32 	%r1448, %r1447, %r1446;
	min.s32 	%r1449, %r1421, %r1448;
	st.shared.u32 	[%r44], %r1449;
	ld.shared.u32 	%r1450, [%r43+12672];
	add.s32 	%r1451, %r1450, %r1446;
	min.s32 	%r1452, %r1424, %r1451;
	st.shared.u32 	[%r44+128], %r1452;
	ld.shared.u32 	%r1453, [%r18+8388];
	ld.shared.u32 	%r1454, [%r43+12544];
	add.s32 	%r1455, %r1454, %r1453;
	min.s32 	%r1456, %r1428, %r1455;
	st.shared.u32 	[%r44+8192], %r1456;
	ld.shared.u32 	%r1457, [%r43+12672];
	add.s32 	%r1458, %r1457, %r1453;
	min.s32 	%r1459, %r1431, %r1458;
	st.shared.u32 	[%r44+8320], %r1459;
	ld.shared.u32 	%r1460, [%r32+200];
	ld.shared.u32 	%r1461, [%r60+12800];
	add.s32 	%r1462, %r1461, %r1460;
	min.s32 	%r1463, %r1435, %r1462;
	st.shared.u32 	[%r33], %r1463;
	ld.shared.u32 	%r1464, [%r32+200];
	ld.shared.u32 	%r1465, [%r60+12928];
	add.s32 	%r1466, %r1465, %r1464;
	min.s32 	%r1467, %r1439, %r1466;
	st.shared.u32 	[%r33+128], %r1467;
	ld.shared.u32 	%r1468, [%r32+8392];
	add.s32 	%r1469, %r1461, %r1468;
	min.s32 	%r1470, %r1442, %r1469;
	st.shared.u32 	[%r33+8192], %r1470;
	ld.shared.u32 	%r1471, [%r32+8392];
	add.s32 	%r1472, %r1465, %r1471;
	min.s32 	%r1473, %r1445, %r1472;
	st.shared.u32 	[%r33+8320], %r1473;
	ld.shared.u32 	%r1474, [%r18+200];
	ld.shared.u32 	%r1475, [%r43+12800];
	add.s32 	%r1476, %r1475, %r1474;
	min.s32 	%r1477, %r1449, %r1476;
	st.shared.u32 	[%r44], %r1477;
	ld.shared.u32 	%r1478, [%r43+12928];
	add.s32 	%r1479, %r1478, %r1474;
	min.s32 	%r1480, %r1452, %r1479;
	st.shared.u32 	[%r44+128], %r1480;
	ld.shared.u32 	%r1481, [%r18+8392];
	ld.shared.u32 	%r1482, [%r43+12800];
	add.s32 	%r1483, %r1482, %r1481;
	min.s32 	%r1484, %r1456, %r1483;
	st.shared.u32 	[%r44+8192], %r1484;
	ld.shared.u32 	%r1485, [%r43+12928];
	add.s32 	%r1486, %r1485, %r1481;
	min.s32 	%r1487, %r1459, %r1486;
	st.shared.u32 	[%r44+8320], %r1487;
	ld.shared.u32 	%r1488, [%r32+204];
	ld.shared.u32 	%r1489, [%r60+13056];
	add.s32 	%r1490, %r1489, %r1488;
	min.s32 	%r1491, %r1463, %r1490;
	st.shared.u32 	[%r33], %r1491;
	ld.shared.u32 	%r1492, [%r32+204];
	ld.shared.u32 	%r1493, [%r60+13184];
	add.s32 	%r1494, %r1493, %r1492;
	min.s32 	%r1495, %r1467, %r1494;
	st.shared.u32 	[%r33+128], %r1495;
	ld.shared.u32 	%r1496, [%r32+8396];
	add.s32 	%r1497, %r1489, %r1496;
	min.s32 	%r1498, %r1470, %r1497;
	st.shared.u32 	[%r33+8192], %r1498;
	ld.shared.u32 	%r1499, [%r32+8396];
	add.s32 	%r1500, %r1493, %r1499;
	min.s32 	%r1501, %r1473, %r1500;
	st.shared.u32 	[%r33+8320], %r1501;
	ld.shared.u32 	%r1502, [%r18+204];
	ld.shared.u32 	%r1503, [%r43+13056];
	add.s32 	%r1504, %r1503, %r1502;
	min.s32 	%r1505, %r1477, %r1504;
	st.shared.u32 	[%r44], %r1505;
	ld.shared.u32 	%r1506, [%r43+13184];
	add.s32 	%r1507, %r1506, %r1502;
	min.s32 	%r1508, %r1480, %r1507;
	st.shared.u32 	[%r44+128], %r1508;
	ld.shared.u32 	%r1509, [%r18+8396];
	ld.shared.u32 	%r1510, [%r43+13056];
	add.s32 	%r1511, %r1510, %r1509;
	min.s32 	%r1512, %r1484, %r1511;
	st.shared.u32 	[%r44+8192], %r1512;
	ld.shared.u32 	%r1513, [%r43+13184];
	add.s32 	%r1514, %r1513, %r1509;
	min.s32 	%r1515, %r1487, %r1514;
	st.shared.u32 	[%r44+8320], %r1515;
	ld.shared.u32 	%r1516, [%r32+208];
	ld.shared.u32 	%r1517, [%r60+13312];
	add.s32 	%r1518, %r1517, %r1516;
	min.s32 	%r1519, %r1491, %r1518;
	st.shared.u32 	[%r33], %r1519;
	ld.shared.u32 	%r1520, [%r32+208];
	ld.shared.u32 	%r1521, [%r60+13440];
	add.s32 	%r1522, %r1521, %r1520;
	min.s32 	%r1523, %r1495, %r1522;
	st.shared.u32 	[%r33+128], %r1523;
	ld.shared.u32 	%r1524, [%r32+8400];
	add.s32 	%r1525, %r1517, %r1524;
	min.s32 	%r1526, %r1498, %r1525;
	st.shared.u32 	[%r33+8192], %r1526;
	ld.shared.u32 	%r1527, [%r32+8400];
	add.s32 	%r1528, %r1521, %r1527;
	min.s32 	%r1529, %r1501, %r1528;
	st.shared.u32 	[%r33+8320], %r1529;
	ld.shared.u32 	%r1530, [%r18+208];
	ld.shared.u32 	%r1531, [%r43+13312];
	add.s32 	%r1532, %r1531, %r1530;
	min.s32 	%r1533, %r1505, %r1532;
	st.shared.u32 	[%r44], %r1533;
	ld.shared.u32 	%r1534, [%r43+13440];
	add.s32 	%r1535, %r1534, %r1530;
	min.s32 	%r1536, %r1508, %r1535;
	st.shared.u32 	[%r44+128], %r1536;
	ld.shared.u32 	%r1537, [%r18+8400];
	ld.shared.u32 	%r1538, [%r43+13312];
	add.s32 	%r1539, %r1538, %r1537;
	min.s32 	%r1540, %r1512, %r1539;
	st.shared.u32 	[%r44+8192], %r1540;
	ld.shared.u32 	%r1541, [%r43+13440];
	add.s32 	%r1542, %r1541, %r1537;
	min.s32 	%r1543, %r1515, %r1542;
	st.shared.u32 	[%r44+8320], %r1543;
	ld.shared.u32 	%r1544, [%r32+212];
	ld.shared.u32 	%r1545, [%r60+13568];
	add.s32 	%r1546, %r1545, %r1544;
	min.s32 	%r1547, %r1519, %r1546;
	st.shared.u32 	[%r33], %r1547;
	ld.shared.u32 	%r1548, [%r32+212];
	ld.shared.u32 	%r1549, [%r60+13696];
	add.s32 	%r1550, %r1549, %r1548;
	min.s32 	%r1551, %r1523, %r1550;
	st.shared.u32 	[%r33+128], %r1551;
	ld.shared.u32 	%r1552, [%r32+8404];
	add.s32 	%r1553, %r1545, %r1552;
	min.s32 	%r1554, %r1526, %r1553;
	st.shared.u32 	[%r33+8192], %r1554;
	ld.shared.u32 	%r1555, [%r32+8404];
	add.s32 	%r1556, %r1549, %r1555;
	min.s32 	%r1557, %r1529, %r1556;
	st.shared.u32 	[%r33+8320], %r1557;
	ld.shared.u32 	%r1558, [%r18+212];
	ld.shared.u32 	%r1559, [%r43+13568];
	add.s32 	%r1560, %r1559, %r1558;
	min.s32 	%r1561, %r1533, %r1560;
	st.shared.u32 	[%r44], %r1561;
	ld.shared.u32 	%r1562, [%r43+13696];
	add.s32 	%r1563, %r1562, %r1558;
	min.s32 	%r1564, %r1536, %r1563;
	st.shared.u32 	[%r44+128], %r1564;
	ld.shared.u32 	%r1565, [%r18+8404];
	ld.shared.u32 	%r1566, [%r43+13568];
	add.s32 	%r1567, %r1566, %r1565;
	min.s32 	%r1568, %r1540, %r1567;
	st.shared.u32 	[%r44+8192], %r1568;
	ld.shared.u32 	%r1569, [%r43+13696];
	add.s32 	%r1570, %r1569, %r1565;
	min.s32 	%r1571, %r1543, %r1570;
	st.shared.u32 	[%r44+8320], %r1571;
	ld.shared.u32 	%r1572, [%r32+216];
	ld.shared.u32 	%r1573, [%r60+13824];
	add.s32 	%r1574, %r1573, %r1572;
	min.s32 	%r1575, %r1547, %r1574;
	st.shared.u32 	[%r33], %r1575;
	ld.shared.u32 	%r1576, [%r32+216];
	ld.shared.u32 	%r1577, [%r60+13952];
	add.s32 	%r1578, %r1577, %r1576;
	min.s32 	%r1579, %r1551, %r1578;
	st.shared.u32 	[%r33+128], %r1579;
	ld.shared.u32 	%r1580, [%r32+8408];
	add.s32 	%r1581, %r1573, %r1580;
	min.s32 	%r1582, %r1554, %r1581;
	st.shared.u32 	[%r33+8192], %r1582;
	ld.shared.u32 	%r1583, [%r32+8408];
	add.s32 	%r1584, %r1577, %r1583;
	min.s32 	%r1585, %r1557, %r1584;
	st.shared.u32 	[%r33+8320], %r1585;
	ld.shared.u32 	%r1586, [%r18+216];
	ld.shared.u32 	%r1587, [%r43+13824];
	add.s32 	%r1588, %r1587, %r1586;
	min.s32 	%r1589, %r1561, %r1588;
	st.shared.u32 	[%r44], %r1589;
	ld.shared.u32 	%r1590, [%r43+13952];
	add.s32 	%r1591, %r1590, %r1586;
	min.s32 	%r1592, %r1564, %r1591;
	st.shared.u32 	[%r44+128], %r1592;
	ld.shared.u32 	%r1593, [%r18+8408];
	ld.shared.u32 	%r1594, [%r43+13824];
	add.s32 	%r1595, %r1594, %r1593;
	min.s32 	%r1596, %r1568, %r1595;
	st.shared.u32 	[%r44+8192], %r1596;
	ld.shared.u32 	%r1597, [%r43+13952];
	add.s32 	%r1598, %r1597, %r1593;
	min.s32 	%r1599, %r1571, %r1598;
	st.shared.u32 	[%r44+8320], %r1599;
	ld.shared.u32 	%r1600, [%r32+220];
	ld.shared.u32 	%r1601, [%r60+14080];
	add.s32 	%r1602, %r1601, %r1600;
	min.s32 	%r1603, %r1575, %r1602;
	st.shared.u32 	[%r33], %r1603;
	ld.shared.u32 	%r1604, [%r32+220];
	ld.shared.u32 	%r1605, [%r60+14208];
	add.s32 	%r1606, %r1605, %r1604;
	min.s32 	%r1607, %r1579, %r1606;
	st.shared.u32 	[%r33+128], %r1607;
	ld.shared.u32 	%r1608, [%r32+8412];
	add.s32 	%r1609, %r1601, %r1608;
	min.s32 	%r1610, %r1582, %r1609;
	st.shared.u32 	[%r33+8192], %r1610;
	ld.shared.u32 	%r1611, [%r32+8412];
	add.s32 	%r1612, %r1605, %r1611;
	min.s32 	%r1613, %r1585, %r1612;
	st.shared.u32 	[%r33+8320], %r1613;
	ld.shared.u32 	%r1614, [%r18+220];
	ld.shared.u32 	%r1615, [%r43+14080];
	add.s32 	%r1616, %r1615, %r1614;
	min.s32 	%r1617, %r1589, %r1616;
	st.shared.u32 	[%r44], %r1617;
	ld.shared.u32 	%r1618, [%r43+14208];
	add.s32 	%r1619, %r1618, %r1614;
	min.s32 	%r1620, %r1592, %r1619;
	st.shared.u32 	[%r44+128], %r1620;
	ld.shared.u32 	%r1621, [%r18+8412];
	ld.shared.u32 	%r1622, [%r43+14080];
	add.s32 	%r1623, %r1622, %r1621;
	min.s32 	%r1624, %r1596, %r1623;
	st.shared.u32 	[%r44+8192], %r1624;
	ld.shared.u32 	%r1625, [%r43+14208];
	add.s32 	%r1626, %r1625, %r1621;
	min.s32 	%r1627, %r1599, %r1626;
	st.shared.u32 	[%r44+8320], %r1627;
	ld.shared.u32 	%r1628, [%r32+224];
	ld.shared.u32 	%r1629, [%r60+14336];
	add.s32 	%r1630, %r1629, %r1628;
	min.s32 	%r1631, %r1603, %r1630;
	st.shared.u32 	[%r33], %r1631;
	ld.shared.u32 	%r1632, [%r32+224];
	ld.shared.u32 	%r1633, [%r60+14464];
	add.s32 	%r1634, %r1633, %r1632;
	min.s32 	%r1635, %r1607, %r1634;
	st.shared.u32 	[%r33+128], %r1635;
	ld.shared.u32 	%r1636, [%r32+8416];
	add.s32 	%r1637, %r1629, %r1636;
	min.s32 	%r1638, %r1610, %r1637;
	st.shared.u32 	[%r33+8192], %r1638;
	ld.shared.u32 	%r1639, [%r32+8416];
	add.s32 	%r1640, %r1633, %r1639;
	min.s32 	%r1641, %r1613, %r1640;
	st.shared.u32 	[%r33+8320], %r1641;
	ld.shared.u32 	%r1642, [%r18+224];
	ld.shared.u32 	%r1643, [%r43+14336];
	add.s32 	%r1644, %r1643, %r1642;
	min.s32 	%r1645, %r1617, %r1644;
	st.shared.u32 	[%r44], %r1645;
	ld.shared.u32 	%r1646, [%r43+14464];
	add.s32 	%r1647, %r1646, %r1642;
	min.s32 	%r1648, %r1620, %r1647;
	st.shared.u32 	[%r44+128], %r1648;
	ld.shared.u32 	%r1649, [%r18+8416];
	ld.shared.u32 	%r1650, [%r43+14336];
	add.s32 	%r1651, %r1650, %r1649;
	min.s32 	%r1652, %r1624, %r1651;
	st.shared.u32 	[%r44+8192], %r1652;
	ld.shared.u32 	%r1653, [%r43+14464];
	add.s32 	%r1654, %r1653, %r1649;
	min.s32 	%r1655, %r1627, %r1654;
	st.shared.u32 	[%r44+8320], %r1655;
	ld.shared.u32 	%r1656, [%r32+228];
	ld.shared.u32 	%r1657, [%r60+14592];
	add.s32 	%r1658, %r1657, %r1656;
	min.s32 	%r1659, %r1631, %r1658;
	st.shared.u32 	[%r33], %r1659;
	ld.shared.u32 	%r1660, [%r32+228];
	ld.shared.u32 	%r1661, [%r60+14720];
	add.s32 	%r1662, %r1661, %r1660;
	min.s32 	%r1663, %r1635, %r1662;
	st.shared.u32 	[%r33+128], %r1663;
	ld.shared.u32 	%r1664, [%r32+8420];
	add.s32 	%r1665, %r1657, %r1664;
	min.s32 	%r1666, %r1638, %r1665;
	st.shared.u32 	[%r33+8192], %r1666;
	ld.shared.u32 	%r1667, [%r32+8420];
	add.s32 	%r1668, %r1661, %r1667;
	min.s32 	%r1669, %r1641, %r1668;
	st.shared.u32 	[%r33+8320], %r1669;
	ld.shared.u32 	%r1670, [%r18+228];
	ld.shared.u32 	%r1671, [%r43+14592];
	add.s32 	%r1672, %r1671, %r1670;
	min.s32 	%r1673, %r1645, %r1672;
	st.shared.u32 	[%r44], %r1673;
	ld.shared.u32 	%r1674, [%r43+14720];
	add.s32 	%r1675, %r1674, %r1670;
	min.s32 	%r1676, %r1648, %r1675;
	st.shared.u32 	[%r44+128], %r1676;
	ld.shared.u32 	%r1677, [%r18+8420];
	ld.shared.u32 	%r1678, [%r43+14592];
	add.s32 	%r1679, %r1678, %r1677;
	min.s32 	%r1680, %r1652, %r1679;
	st.shared.u32 	[%r44+8192], %r1680;
	ld.shared.u32 	%r1681, [%r43+14720];
	add.s32 	%r1682, %r1681, %r1677;
	min.s32 	%r1683, %r1655, %r1682;
	st.shared.u32 	[%r44+8320], %r1683;
	ld.shared.u32 	%r1684, [%r32+232];
	ld.shared.u32 	%r1685, [%r60+14848];
	add.s32 	%r1686, %r1685, %r1684;
	min.s32 	%r1687, %r1659, %r1686;
	st.shared.u32 	[%r33], %r1687;
	ld.shared.u32 	%r1688, [%r32+232];
	ld.shared.u32 	%r1689, [%r60+14976];
	add.s32 	%r1690, %r1689, %r1688;
	min.s32 	%r1691, %r1663, %r1690;
	st.shared.u32 	[%r33+128], %r1691;
	ld.shared.u32 	%r1692, [%r32+8424];
	add.s32 	%r1693, %r1685, %r1692;
	min.s32 	%r1694, %r1666, %r1693;
	st.shared.u32 	[%r33+8192], %r1694;
	ld.shared.u32 	%r1695, [%r32+8424];
	add.s32 	%r1696, %r1689, %r1695;
	min.s32 	%r1697, %r1669, %r1696;
	st.shared.u32 	[%r33+8320], %r1697;
	ld.shared.u32 	%r1698, [%r18+232];
	ld.shared.u32 	%r1699, [%r43+14848];
	add.s32 	%r1700, %r1699, %r1698;
	min.s32 	%r1701, %r1673, %r1700;
	st.shared.u32 	[%r44], %r1701;
	ld.shared.u32 	%r1702, [%r43+14976];
	add.s32 	%r1703, %r1702, %r1698;
	min.s32 	%r1704, %r1676, %r1703;
	st.shared.u32 	[%r44+128], %r1704;
	ld.shared.u32 	%r1705, [%r18+8424];
	ld.shared.u32 	%r1706, [%r43+14848];
	add.s32 	%r1707, %r1706, %r1705;
	min.s32 	%r1708, %r1680, %r1707;
	st.shared.u32 	[%r44+8192], %r1708;
	ld.shared.u32 	%r1709, [%r43+14976];
	add.s32 	%r1710, %r1709, %r1705;
	min.s32 	%r1711, %r1683, %r1710;
	st.shared.u32 	[%r44+8320], %r1711;
	ld.shared.u32 	%r1712, [%r32+236];
	ld.shared.u32 	%r1713, [%r60+15104];
	add.s32 	%r1714, %r1713, %r1712;
	min.s32 	%r1715, %r1687, %r1714;
	st.shared.u32 	[%r33], %r1715;
	ld.shared.u32 	%r1716, [%r32+236];
	ld.shared.u32 	%r1717, [%r60+15232];
	add.s32 	%r1718, %r1717, %r1716;
	min.s32 	%r1719, %r1691, %r1718;
	st.shared.u32 	[%r33+128], %r1719;
	ld.shared.u32 	%r1720, [%r32+8428];
	add.s32 	%r1721, %r1713, %r1720;
	min.s32 	%r1722, %r1694, %r1721;
	st.shared.u32 	[%r33+8192], %r1722;
	ld.shared.u32 	%r1723, [%r32+8428];
	add.s32 	%r1724, %r1717, %r1723;
	min.s32 	%r1725, %r1697, %r1724;
	st.shared.u32 	[%r33+8320], %r1725;
	ld.shared.u32 	%r1726, [%r18+236];
	ld.shared.u32 	%r1727, [%r43+15104];
	add.s32 	%r1728, %r1727, %r1726;
	min.s32 	%r1729, %r1701, %r1728;
	st.shared.u32 	[%r44], %r1729;
	ld.shared.u32 	%r1730, [%r43+15232];
	add.s32 	%r1731, %r1730, %r1726;
	min.s32 	%r1732, %r1704, %r1731;
	st.shared.u32 	[%r44+128], %r1732;
	ld.shared.u32 	%r1733, [%r18+8428];
	ld.shared.u32 	%r1734, [%r43+15104];
	add.s32 	%r1735, %r1734, %r1733;
	min.s32 	%r1736, %r1708, %r1735;
	st.shared.u32 	[%r44+8192], %r1736;
	ld.shared.u32 	%r1737, [%r43+15232];
	add.s32 	%r1738, %r1737, %r1733;
	min.s32 	%r1739, %r1711, %r1738;
	st.shared.u32 	[%r44+8320], %r1739;
	ld.shared.u32 	%r1740, [%r32+240];
	ld.shared.u32 	%r1741, [%r60+15360];
	add.s32 	%r1742, %r1741, %r1740;
	min.s32 	%r1743, %r1715, %r1742;
	st.shared.u32 	[%r33], %r1743;
	ld.shared.u32 	%r1744, [%r32+240];
	ld.shared.u32 	%r1745, [%r60+15488];
	add.s32 	%r1746, %r1745, %r1744;
	min.s32 	%r1747, %r1719, %r1746;
	st.shared.u32 	[%r33+128], %r1747;
	ld.shared.u32 	%r1748, [%r32+8432];
	add.s32 	%r1749, %r1741, %r1748;
	min.s32 	%r1750, %r1722, %r1749;
	st.shared.u32 	[%r33+8192], %r1750;
	ld.shared.u32 	%r1751, [%r32+8432];
	add.s32 	%r1752, %r1745, %r1751;
	min.s32 	%r1753, %r1725, %r1752;
	st.shared.u32 	[%r33+8320], %r1753;
	ld.shared.u32 	%r1754, [%r18+240];
	ld.shared.u32 	%r1755, [%r43+15360];
	add.s32 	%r1756, %r1755, %r1754;
	min.s32 	%r1757, %r1729, %r1756;
	st.shared.u32 	[%r44], %r1757;
	ld.shared.u32 	%r1758, [%r43+15488];
	add.s32 	%r1759, %r1758, %r1754;
	min.s32 	%r1760, %r1732, %r1759;
	st.shared.u32 	[%r44+128], %r1760;
	ld.shared.u32 	%r1761, [%r18+8432];
	ld.shared.u32 	%r1762, [%r43+15360];
	add.s32 	%r1763, %r1762, %r1761;
	min.s32 	%r1764, %r1736, %r1763;
	st.shared.u32 	[%r44+8192], %r1764;
	ld.shared.u32 	%r1765, [%r43+15488];
	add.s32 	%r1766, %r1765, %r1761;
	min.s32 	%r1767, %r1739, %r1766;
	st.shared.u32 	[%r44+8320], %r1767;
	ld.shared.u32 	%r1768, [%r32+244];
	ld.shared.u32 	%r1769, [%r60+15616];
	add.s32 	%r1770, %r1769, %r1768;
	min.s32 	%r1771, %r1743, %r1770;
	st.shared.u32 	[%r33], %r1771;
	ld.shared.u32 	%r1772, [%r32+244];
	ld.shared.u32 	%r1773, [%r60+15744];
	add.s32 	%r1774, %r1773, %r1772;
	min.s32 	%r1775, %r1747, %r1774;
	st.shared.u32 	[%r33+128], %r1775;
	ld.shared.u32 	%r1776, [%r32+8436];
	add.s32 	%r1777, %r1769, %r1776;
	min.s32 	%r1778, %r1750, %r1777;
	st.shared.u32 	[%r33+8192], %r1778;
	ld.shared.u32 	%r1779, [%r32+8436];
	add.s32 	%r1780, %r1773, %r1779;
	min.s32 	%r1781, %r1753, %r1780;
	st.shared.u32 	[%r33+8320], %r1781;
	ld.shared.u32 	%r1782, [%r18+244];
	ld.shared.u32 	%r1783, [%r43+15616];
	add.s32 	%r1784, %r1783, %r1782;
	min.s32 	%r1785, %r1757, %r1784;
	st.shared.u32 	[%r44], %r1785;
	ld.shared.u32 	%r1786, [%r43+15744];
	add.s32 	%r1787, %r1786, %r1782;
	min.s32 	%r1788, %r1760, %r1787;
	st.shared.u32 	[%r44+128], %r1788;
	ld.shared.u32 	%r1789, [%r18+8436];
	ld.shared.u32 	%r1790, [%r43+15616];
	add.s32 	%r1791, %r1790, %r1789;
	min.s32 	%r1792, %r1764, %r1791;
	st.shared.u32 	[%r44+8192], %r1792;
	ld.shared.u32 	%r1793, [%r43+15744];
	add.s32 	%r1794, %r1793, %r1789;
	min.s32 	%r1795, %r1767, %r1794;
	st.shared.u32 	[%r44+8320], %r1795;
	ld.shared.u32 	%r1796, [%r32+248];
	ld.shared.u32 	%r1797, [%r60+15872];
	add.s32 	%r1798, %r1797, %r1796;
	min.s32 	%r1799, %r1771, %r1798;
	st.shared.u32 	[%r33], %r1799;
	ld.shared.u32 	%r1800, [%r32+248];
	ld.shared.u32 	%r1801, [%r60+16000];
	add.s32 	%r1802, %r1801, %r1800;
	min.s32 	%r1803, %r1775, %r1802;
	st.shared.u32 	[%r33+128], %r1803;
	ld.shared.u32 	%r1804, [%r32+8440];
	add.s32 	%r1805, %r1797, %r1804;
	min.s32 	%r1806, %r1778, %r1805;
	st.shared.u32 	[%r33+8192], %r1806;
	ld.shared.u32 	%r1807, [%r32+8440];
	add.s32 	%r1808, %r1801, %r1807;
	min.s32 	%r1809, %r1781, %r1808;
	st.shared.u32 	[%r33+8320], %r1809;
	ld.shared.u32 	%r1810, [%r18+248];
	ld.shared.u32 	%r1811, [%r43+15872];
	add.s32 	%r1812, %r1811, %r1810;
	min.s32 	%r1813, %r1785, %r1812;
	st.shared.u32 	[%r44], %r1813;
	ld.shared.u32 	%r1814, [%r43+16000];
	add.s32 	%r1815, %r1814, %r1810;
	min.s32 	%r1816, %r1788, %r1815;
	st.shared.u32 	[%r44+128], %r1816;
	ld.shared.u32 	%r1817, [%r18+8440];
	ld.shared.u32 	%r1818, [%r43+15872];
	add.s32 	%r1819, %r1818, %r1817;
	min.s32 	%r1820, %r1792, %r1819;
	st.shared.u32 	[%r44+8192], %r1820;
	ld.shared.u32 	%r1821, [%r43+16000];
	add.s32 	%r1822, %r1821, %r1817;
	min.s32 	%r1823, %r1795, %r1822;
	st.shared.u32 	[%r44+8320], %r1823;
	ld.shared.u32 	%r1824, [%r32+252];
	ld.shared.u32 	%r1825, [%r60+16128];
	add.s32 	%r1826, %r1825, %r1824;
	min.s32 	%r1827, %r1799, %r1826;
	st.shared.u32 	[%r33], %r1827;
	ld.shared.u32 	%r1828, [%r32+252];
	ld.shared.u32 	%r1829, [%r60+16256];
	add.s32 	%r1830, %r1829, %r1828;
	min.s32 	%r1831, %r1803, %r1830;
	st.shared.u32 	[%r33+128], %r1831;
	ld.shared.u32 	%r1832, [%r32+8444];
	add.s32 	%r1833, %r1825, %r1832;
	min.s32 	%r1834, %r1806, %r1833;
	st.shared.u32 	[%r33+8192], %r1834;
	ld.shared.u32 	%r1835, [%r32+8444];
	add.s32 	%r1836, %r1829, %r1835;
	min.s32 	%r1837, %r1809, %r1836;
	st.shared.u32 	[%r33+8320], %r1837;
	ld.shared.u32 	%r1838, [%r18+252];
	ld.shared.u32 	%r1839, [%r43+16128];
	add.s32 	%r1840, %r1839, %r1838;
	min.s32 	%r1841, %r1813, %r1840;
	st.shared.u32 	[%r44], %r1841;
	ld.shared.u32 	%r1842, [%r43+16256];
	add.s32 	%r1843, %r1842, %r1838;
	min.s32 	%r1844, %r1816, %r1843;
	st.shared.u32 	[%r44+128], %r1844;
	ld.shared.u32 	%r1845, [%r18+8444];
	ld.shared.u32 	%r1846, [%r43+16128];
	add.s32 	%r1847, %r1846, %r1845;
	min.s32 	%r1848, %r1820, %r1847;
	st.shared.u32 	[%r44+8192], %r1848;
	ld.shared.u32 	%r1849, [%r43+16256];
	add.s32 	%r1850, %r1849, %r1845;
	min.s32 	%r1851, %r1823, %r1850;
	st.shared.u32 	[%r44+8320], %r1851;
	st.global.u32 	[%rd12], %r1827;
	st.global.u32 	[%rd14], %r1831;
	st.global.u32 	[%rd16], %r1834;
	st.global.u32 	[%rd18], %r1837;
	st.global.u32 	[%rd20], %r1841;
	st.global.u32 	[%rd22], %r1844;
	st.global.u32 	[%rd24], %r1848;
	st.global.u32 	[%rd26], %r1851;
$L__BB1_2:
	ret;

}
	// .globl	_Z16blockedFW_Phase3Pijjj
.visible .entry _Z16blockedFW_Phase3Pijjj(
	.param .u64 .ptr .align 1 _Z16blockedFW_Phase3Pijjj_param_0,
	.param .u32 _Z16blockedFW_Phase3Pijjj_param_1,
	.param .u32 _Z16blockedFW_Phase3Pijjj_param_2,
	.param .u32 _Z16blockedFW_Phase3Pijjj_param_3
)
{
	.reg .pred 	%p<4>;
	.reg .b32 	%r<819>;
	.reg .b64 	%rd<27>;
	// demoted variable
	.shared .align 4 .b8 _ZZ16blockedFW_Phase3PijjjE16shared_Pivot_Col[16384];
	// demoted variable
	.shared .align 4 .b8 _ZZ16blockedFW_Phase3PijjjE16shared_Pivot_Row[16384];
	ld.param.u64 	%rd1, [_Z16blockedFW_Phase3Pijjj_param_0];
	ld.param.u32 	%r3, [_Z16blockedFW_Phase3Pijjj_param_1];
	ld.param.u32 	%r4, [_Z16blockedFW_Phase3Pijjj_param_2];
	ld.param.u32 	%r5, [_Z16blockedFW_Phase3Pijjj_param_3];
	mov.u32 	%r1, %ctaid.x;
	setp.eq.s32 	%p1, %r1, %r3;
	mov.u32 	%r6, %ctaid.y;
	add.s32 	%r2, %r5, %r6;
	setp.eq.s32 	%p2, %r2, %r3;
	or.pred  	%p3, %p1, %p2;
	@%p3 bra 	$L__BB2_2;
	cvta.to.global.u64 	%rd2, %rd1;
	mov.u32 	%r7, %tid.x;
	mov.u32 	%r8, %tid.y;
	shl.b32 	%r9, %r1, 6;
	add.s32 	%r10, %r9, %r7;
	shl.b32 	%r11, %r2, 6;
	add.s32 	%r12, %r11, %r8;
	shl.b32 	%r13, %r3, 6;
	add.s32 	%r14, %r13, %r7;
	add.s32 	%r15, %r13, %r8;
	mul.lo.s32 	%r16, %r12, %r4;
	add.s32 	%r17, %r16, %r14;
	mul.wide.u32 	%rd3, %r17, 4;
	add.s64 	%rd4, %rd2, %rd3;
	ld.global.u32 	%r18, [%rd4];
	shl.b32 	%r19, %r8, 8;
	mov.u32 	%r20, _ZZ16blockedFW_Phase3PijjjE16shared_Pivot_Col;
	add.s32 	%r21, %r20, %r19;
	shl.b32 	%r22, %r7, 2;
	add.s32 	%r23, %r21, %r22;
	st.shared.u32 	[%r23], %r18;
	add.s32 	%r24, %r17, 32;
	mul.wide.u32 	%rd5, %r24, 4;
	add.s64 	%rd6, %rd2, %rd5;
	ld.global.u32 	%r25, [%rd6];
	st.shared.u32 	[%r23+128], %r25;
	shl.b32 	%r26, %r4, 5;
	add.s32 	%r27, %r16, %r26;
	add.s32 	%r28, %r27, %r14;
	mul.wide.u32 	%rd7, %r28, 4;
	add.s64 	%rd8, %rd2, %rd7;
	ld.global.u32 	%r29, [%rd8];
	st.shared.u32 	[%r23+8192], %r29;
	add.s32 	%r30, %r28, 32;
	mul.wide.u32 	%rd9, %r30, 4;
	add.s64 	%rd10, %rd2, %rd9;
	ld.global.u32 	%r31, [%rd10];
	st.shared.u32 	[%r23+8320], %r31;
	mad.lo.s32 	%r32, %r15, %r4, %r10;
	mul.wide.u32 	%rd11, %r32, 4;
	add.s64 	%rd12, %rd2, %rd11;
	ld.global.u32 	%r33, [%rd12];
	mov.u32 	%r34, _ZZ16blockedFW_Phase3PijjjE16shared_Pivot_Row;
	add.s32 	%r35, %r34, %r22;
	add.s32 	%r36, %r35, %r19;
	st.shared.u32 	[%r36], %r33;
	add.s32 	%r37, %r32, 32;
	mul.wide.u32 	%rd13, %r37, 4;
	add.s64 	%rd14, %rd2, %rd13;
	ld.global.u32 	%r38, [%rd14];
	st.shared.u32 	[%r36+128], %r38;
	add.s32 	%r39, %r32, %r26;
	mul.wide.u32 	%rd15, %r39, 4;
	add.s64 	%rd16, %rd2, %rd15;
	ld.global.u32 	%r40, [%rd16];
	st.shared.u32 	[%r36+8192], %r40;
	add.s32 	%r41, %r39, 32;
	mul.wide.u32 	%rd17, %r41, 4;
	add.s64 	%rd18, %rd2, %rd17;
	ld.global.u32 	%r42, [%rd18];
	st.shared.u32 	[%r36+8320], %r42;
	bar.sync 	0;
	add.s32 	%r43, %r16, %r10;
	mul.wide.u32 	%rd19, %r43, 4;
	add.s64 	%rd20, %rd2, %rd19;
	add.s32 	%r44, %r27, %r10;
	mul.wide.u32 	%rd21, %r44, 4;
	add.s64 	%rd22, %rd2, %rd21;
	add.s32 	%r45, %r43, 32;
	mul.wide.u32 	%rd23, %r45, 4;
	add.s64 	%rd24, %rd2, %rd23;
	add.s32 	%r46, %r44, 32;
	mul.wide.u32 	%rd25, %r46, 4;
	add.s64 	%rd26, %rd2, %rd25;
	ld.global.u32 	%r47, [%rd26];
	ld.global.u32 	%r48, [%rd24];
	ld.global.u32 	%r49, [%rd22];
	ld.global.u32 	%r50, [%rd20];
	ld.shared.u32 	%r51, [%r21];
	ld.shared.u32 	%r52, [%r35];
	add.s32 	%r53, %r52, %r51;
	min.s32 	%r54, %r50, %r53;
	ld.shared.u32 	%r55, [%r21+8192];
	add.s32 	%r56, %r55, %r52;
	min.s32 	%r57, %r49, %r56;
	ld.shared.u32 	%r58, [%r35+128];
	add.s32 	%r59, %r58, %r51;
	min.s32 	%r60, %r48, %r59;
	add.s32 	%r61, %r55, %r58;
	min.s32 	%r62, %r47, %r61;
	ld.shared.u32 	%r63, [%r21+4];
	ld.shared.u32 	%r64, [%r35+256];
	add.s32 	%r65, %r64, %r63;
	min.s32 	%r66, %r54, %r65;
	ld.shared.u32 	%r67, [%r21+8196];
	add.s32 	%r68, %r67, %r64;
	min.s32 	%r69, %r57, %r68;
	ld.shared.u32 	%r70, [%r35+384];
	add.s32 	%r71, %r70, %r63;
	min.s32 	%r72, %r60, %r71;
	add.s32 	%r73, %r67, %r70;
	min.s32 	%r74, %r62, %r73;
	ld.shared.u32 	%r75, [%r21+8];
	ld.shared.u32 	%r76, [%r35+512];
	add.s32 	%r77, %r76, %r75;
	min.s32 	%r78, %r66, %r77;
	ld.shared.u32 	%r79, [%r21+8200];
	add.s32 	%r80, %r79, %r76;
	min.s32 	%r81, %r69, %r80;
	ld.shared.u32 	%r82, [%r35+640];
	add.s32 	%r83, %r82, %r75;
	min.s32 	%r84, %r72, %r83;
	add.s32 	%r85, %r79, %r82;
	min.s32 	%r86, %r74, %r85;
	ld.shared.u32 	%r87, [%r21+12];
	ld.shared.u32 	%r88, [%r35+768];
	add.s32 	%r89, %r88, %r87;
	min.s32 	%r90, %r78, %r89;
	ld.shared.u32 	%r91, [%r21+8204];
	add.s32 	%r92, %r91, %r88;
	min.s32 	%r93, %r81, %r92;
	ld.shared.u32 	%r94, [%r35+896];
	add.s32 	%r95, %r94, %r87;
	min.s32 	%r96, %r84, %r95;
	add.s32 	%r97, %r91, %r94;
	min.s32 	%r98, %r86, %r97;
	ld.shared.u32 	%r99, [%r21+16];
	ld.shared.u32 	%r100, [%r35+1024];
	add.s32 	%r101, %r100, %r99;
	min.s32 	%r102, %r90, %r101;
	ld.shared.u32 	%r103, [%r21+8208];
	add.s32 	%r104, %r103, %r100;
	min.s32 	%r105, %r93, %r104;
	ld.shared.u32 	%r106, [%r35+1152];
	add.s32 	%r107, %r106, %r99;
	min.s32 	%r108, %r96, %r107;
	add.s32 	%r109, %r103, %r106;
	min.s32 	%r110, %r98, %r109;
	ld.shared.u32 	%r111, [%r21+20];
	ld.shared.u32 	%r112, [%r35+1280];
	add.s32 	%r113, %r112, %r111;
	min.s32 	%r114, %r102, %r113;
	ld.shared.u32 	%r115, [%r21+8212];
	add.s32 	%r116, %r115, %r112;
	min.s32 	%r117, %r105, %r116;
	ld.shared.u32 	%r118, [%r35+1408];
	add.s32 	%r119, %r118, %r111;
	min.s32 	%r120, %r108, %r119;
	add.s32 	%r121, %r115, %r118;
	min.s32 	%r122, %r110, %r121;
	ld.shared.u32 	%r123, [%r21+24];
	ld.shared.u32 	%r124, [%r35+1536];
	add.s32 	%r125, %r124, %r123;
	min.s32 	%r126, %r114, %r125;
	ld.shared.u32 	%r127, [%r21+8216];
	add.s32 	%r128, %r127, %r124;
	min.s32 	%r129, %r117, %r128;
	ld.shared.u32 	%r130, [%r35+1664];
	add.s32 	%r131, %r130, %r123;
	min.s32 	%r132, %r120, %r131;
	add.s32 	%r133, %r127, %r130;
	min.s32 	%r134, %r122, %r133;
	ld.shared.u32 	%r135, [%r21+28];
	ld.shared.u32 	%r136, [%r35+1792];
	add.s32 	%r137, %r136, %r135;
	min.s32 	%r138, %r126, %r137;
	ld.shared.u32 	%r139, [%r21+8220];
	add.s32 	%r140, %r139, %r136;
	min.s32 	%r141, %r129, %r140;
	ld.shared.u32 	%r142, [%r35+1920];
	add.s32 	%r143, %r142, %r135;
	min.s32 	%r144, %r132, %r143;
	add.s32 	%r145, %r139, %r142;
	min.s32 	%r146, %r134, %r145;
	ld.shared.u32 	%r147, [%r21+32];
	ld.shared.u32 	%r148, [%r35+2048];
	add.s32 	%r149, %r148, %r147;
	min.s32 	%r150, %r138, %r149;
	ld.shared.u32 	%r151, [%r21+8224];
	add.s32 	%r152, %r151, %r148;
	min.s32 	%r153, %r141, %r152;
	ld.shared.u32 	%r154, [%r35+2176];
	add.s32 	%r155, %r154, %r147;
	min.s32 	%r156, %r144, %r155;
	add.s32 	%r157, %r151, %r154;
	min.s32 	%r158, %r146, %r157;
	ld.shared.u32 	%r159, [%r21+36];
	ld.shared.u32 	%r160, [%r35+2304];
	add.s32 	%r161, %r160, %r159;
	min.s32 	%r162, %r150, %r161;
	ld.shared.u32 	%r163, [%r21+8228];
	add.s32 	%r164, %r163, %r160;
	min.s32 	%r165, %r153, %r164;
	ld.shared.u32 	%r166, [%r35+2432];
	add.s32 	%r167, %r166, %r159;
	min.s32 	%r168, %r156, %r167;
	add.s32 	%r169, %r163, %r166;
	min.s32 	%r170, %r158, %r169;
	ld.shared.u32 	%r171, [%r21+40];
	ld.shared.u32 	%r172, [%r35+2560];
	add.s32 	%r173, %r172, %r171;
	min.s32 	%r174, %r162, %r173;
	ld.shared.u32 	%r175, [%r21+8232];
	add.s32 	%r176, %r175, %r172;
	min.s32 	%r177, %r165, %r176;
	ld.shared.u32 	%r178, [%r35+2688];
	add.s32 	%r179, %r178, %r171;
	min.s32 	%r180, %r168, %r179;
	add.s32 	%r181, %r175, %r178;
	min.s32 	%r182, %r170, %r181;
	ld.shared.u32 	%r183, [%r21+44];
	ld.shared.u32 	%r184, [%r35+2816];
	add.s32 	%r185, %r184, %r183;
	min.s32 	%r186, %r174, %r185;
	ld.shared.u32 	%r187, [%r21+8236];
	add.s32 	%r188, %r187, %r184;
	min.s32 	%r189, %r177, %r188;
	ld.shared.u32 	%r190, [%r35+2944];
	add.s32 	%r191, %r190, %r183;
	min.s32 	%r192, %r180, %r191;
	add.s32 	%r193, %r187, %r190;
	min.s32 	%r194, %r182, %r193;
	ld.shared.u32 	%r195, [%r21+48];
	ld.shared.u32 	%r196, [%r35+3072];
	add.s32 	%r197, %r196, %r195;
	min.s32 	%r198, %r186, %r197;
	ld.shared.u32 	%r199, [%r21+8240];
	add.s32 	%r200, %r199, %r196;
	min.s32 	%r201, %r189, %r200;
	ld.shared.u32 	%r202, [%r35+3200];
	add.s32 	%r203, %r202, %r195;
	min.s32 	%r204, %r192, %r203;
	add.s32 	%r205, %r199, %r202;
	min.s32 	%r206, %r194, %r205;
	ld.shared.u32 	%r207, [%r21+52];
	ld.shared.u32 	%r208, [%r35+3328];
	add.s32 	%r209, %r208, %r207;
	min.s32 	%r210, %r198, %r209;
	ld.shared.u32 	%r211, [%r21+8244];
	add.s32 	%r212, %r211, %r208;
	min.s32 	%r213, %r201, %r212;
	ld.shared.u32 	%r214, [%r35+3456];
	add.s32 	%r215, %r214, %r207;
	min.s32 	%r216, %r204, %r215;
	add.s32 	%r217, %r211, %r214;
	min.s32 	%r218, %r206, %r217;
	ld.shared.u32 	%r219, [%r21+56];
	ld.shared.u32 	%r220, [%r35+3584];
	add.s32 	%r221, %r220, %r219;
	min.s32 	%r222, %r210, %r221;
	ld.shared.u32 	%r223, [%r21+8248];
	add.s32 	%r224, %r223, %r220;
	min.s32 	%r225, %r213, %r224;
	ld.shared.u32 	%r226, [%r35+3712];
	add.s32 	%r227, %r226, %r219;
	min.s32 	%r228, %r216, %r227;
	add.s32 	%r229, %r223, %r226;
	min.s32 	%r230, %r218, %r229;
	ld.shared.u32 	%r231, [%r21+60];
	ld.shared.u32 	%r232, [%r35+3840];
	add.s32 	%r233, %r232, %r231;
	min.s32 	%r234, %r222, %r233;
	ld.shared.u32 	%r235, [%r21+8252];
	add.s32 	%r236, %r235, %r232;
	min.s32 	%r237, %r225, %r236;
	ld.shared.u32 	%r238, [%r35+3968];
	add.s32 	%r239, %r238, %r231;
	min.s32 	%r240, %r228, %r239;
	add.s32 	%r241, %r235, %r238;
	min.s32 	%r242, %r230, %r241;
	ld.shared.u32 	%r243, [%r21+64];
	ld.shared.u32 	%r244, [%r35+4096];
	add.s32 	%r245, %r244, %r243;
	min.s32 	%r246, %r234, %r245;
	ld.shared.u32 	%r247, [%r21+8256];
	add.s32 	%r248, %r247, %r244;
	min.s32 	%r249, %r237, %r248;
	ld.shared.u32 	%r250, [%r35+4224];
	add.s32 	%r251, %r250, %r243;
	min.s32 	%r252, %r240, %r251;
	add.s32 	%r253, %r247, %r250;
	min.s32 	%r254, %r242, %r253;
	ld.shared.u32 	%r255, [%r21+68];
	ld.shared.u32 	%r256, [%r35+4352];
	add.s32 	%r257, %r256, %r255;
	min.s32 	%r258, %r246, %r257;
	ld.shared.u32 	%r259, [%r21+8260];
	add.s32 	%r260, %r259, %r256;
	min.s32 	%r261, %r249, %r260;
	ld.shared.u32 	%r262, [%r35+4480];
	add.s32 	%r263, %r262, %r255;
	min.s32 	%r264, %r252, %r263;
	add.s32 	%r265, %r259, %r262;
	min.s32 	%r266, %r254, %r265;
	ld.shared.u32 	%r267, [%r21+72];
	ld.shared.u32 	%r268, [%r35+4608];
	add.s32 	%r269, %r268, %r267;
	min.s32 	%r270, %r258, %r269;
	ld.shared.u32 	%r271, [%r21+8264];
	add.s32 	%r272, %r271, %r268;
	min.s32 	%r273, %r261, %r272;
	ld.shared.u32 	%r274, [%r35+4736];
	add.s32 	%r275, %r274, %r267;
	min.s32 	%r276, %r264, %r275;
	add.s32 	%r277, %r271, %r274;
	min.s32 	%r278, %r266, %r277;
	ld.shared.u32 	%r279, [%r21+76];
	ld.shared.u32 	%r280, [%r35+4864];
	add.s32 	%r281, %r280, %r279;
	min.s32 	%r282, %r270, %r281;
	ld.shared.u32 	%r283, [%r21+8268];
	add.s32 	%r284, %r283, %r280;
	min.s32 	%r285, %r273, %r284;
	ld.shared.u32 	%r286, [%r35+4992];
	add.s32 	%r287, %r286, %r279;
	min.s32 	%r288, %r276, %r287;
	add.s32 	%r289, %r283, %r286;
	min.s32 	%r290, %r278, %r289;
	ld.shared.u32 	%r291, [%r21+80];
	ld.shared.u32 	%r292, [%r35+5120];
	add.s32 	%r293, %r292, %r291;
	min.s32 	%r294, %r282, %r293;
	ld.shared.u32 	%r295, [%r21+8272];
	add.s32 	%r296, %r295, %r292;
	min.s32 	%r297, %r285, %r296;
	ld.shared.u32 	%r298, [%r35+5248];
	add.s32 	%r299, %r298, %r291;
	min.s32 	%r300, %r288, %r299;
	add.s32 	%r301, %r295, %r298;
	min.s32 	%r302, %r290, %r301;
	ld.shared.u32 	%r303, [%r21+84];
	ld.shared.u32 	%r304, [%r35+5376];
	add.s32 	%r305, %r304, %r303;
	min.s32 	%r306, %r294, %r305;
	ld.shared.u32 	%r307, [%r21+8276];
	add.s32 	%r308, %r307, %r304;
	min.s32 	%r309, %r297, %r308;
	ld.shared.u32 	%r310, [%r35+5504];
	add.s32 	%r311, %r310, %r303;
	min.s32 	%r312, %r300, %r311;
	add.s32 	%r313, %r307, %r310;
	min.s32 	%r314, %r302, %r313;
	ld.shared.u32 	%r315, [%r21+88];
	ld.shared.u32 	%r316, [%r35+5632];
	add.s32 	%r317, %r316, %r315;
	min.s32 	%r318, %r306, %r317;
	ld.shared.u32 	%r319, [%r21+8280];
	add.s32 	%r320, %r319, %r316;
	min.s32 	%r321, %r309, %r320;
	ld.shared.u32 	%r322, [%r35+5760];
	add.s32 	%r323, %r322, %r315;
	min.s32 	%r324, %r312, %r323;
	add.s32 	%r325, %r319, %r322;
	min.s32 	%r326, %r314, %r325;
	ld.shared.u32 	%r327, [%r21+92];
	ld.shared.u32 	%r328, [%r35+5888];
	add.s32 	%r329, %r328, %r327;
	min.s32 	%r330, %r318, %r329;
	ld.shared.u32 	%r331, [%r21+8284];
	add.s32 	%r332, %r331, %r328;
	min.s32 	%r333, %r321, %r332;
	ld.shared.u32 	%r334, [%r35+6016];
	add.s32 	%r335, %r334, %r327;
	min.s32 	%r336, %r324, %r335;
	add.s32 	%r337, %r331, %r334;
	min.s32 	%r338, %r326, %r337;
	ld.shared.u32 	%r339, [%r21+96];
	ld.shared.u32 	%r340, [%r35+6144];
	add.s32 	%r341, %r340, %r339;
	min.s32 	%r342, %r330, %r341;
	ld.shared.u32 	%r343, [%r21+8288];
	add.s32 	%r344, %r343, %r340;
	min.s32 	%r345, %r333, %r344;
	ld.shared.u32 	%r346, [%r35+6272];
	add.s32 	%r347, %r346, %r339;
	min.s32 	%r348, %r336, %r347;
	add.s32 	%r349, %r343, %r346;
	min.s32 	%r350, %r338, %r349;
	ld.shared.u32 	%r351, [%r21+100];
	ld.shared.u32 	%r352, [%r35+6400];
	add.s32 	%r353, %r352, %r351;
	min.s32 	%r354, %r342, %r353;
	ld.shared.u32 	%r355, [%r21+8292];
	add.s32 	%r356, %r355, %r352;
	min.s32 	%r357, %r345, %r356;
	ld.shared.u32 	%r358, [%r35+6528];
	add.s32 	%r359, %r358, %r351;
	min.s32 	%r360, %r348, %r359;
	add.s32 	%r361, %r355, %r358;
	min.s32 	%r362, %r350, %r361;
	ld.shared.u32 	%r363, [%r21+104];
	ld.shared.u32 	%r364, [%r35+6656];
	add.s32 	%r365, %r364, %r363;
	min.s32 	%r366, %r354, %r365;
	ld.shared.u32 	%r367, [%r21+8296];
	add.s32 	%r368, %r367, %r364;
	min.s32 	%r369, %r357, %r368;
	ld.shared.u32 	%r370, [%r35+6784];
	add.s32 	%r371, %r370, %r363;
	min.s32 	%r372, %r360, %r371;
	add.s32 	%r373, %r367, %r370;
	min.s32 	%r374, %r362, %r373;
	ld.shared.u32 	%r375, [%r21+108];
	ld.shared.u32 	%r376, [%r35+6912];
	add.s32 	%r377, %r376, %r375;
	min.s32 	%r378, %r366, %r377;
	ld.shared.u32 	%r379, [%r21+8300];
	add.s32 	%r380, %r379, %r376;
	min.s32 	%r381, %r369, %r380;
	ld.shared.u32 	%r382, [%r35+7040];
	add.s32 	%r383, %r382, %r375;
	min.s32 	%r384, %r372, %r383;
	add.s32 	%r385, %r379, %r382;
	min.s32 	%r386, %r374, %r385;
	ld.shared.u32 	%r387, [%r21+112];
	ld.shared.u32 	%r388, [%r35+7168];
	add.s32 	%r389, %r388, %r387;
	min.s32 	%r390, %r378, %r389;
	ld.shared.u32 	%r391, [%r21+8304];
	add.s32 	%r392, %r391, %r388;
	min.s32 	%r393, %r381, %r392;
	ld.shared.u32 	%r394, [%r35+7296];
	add.s32 	%r395, %r394, %r387;
	min.s32 	%r396, %r384, %r395;
	add.s32 	%r397, %r391, %r394;
	min.s32 	%r398, %r386, %r397;
	ld.shared.u32 	%r399, [%r21+116];
	ld.shared.u32 	%r400, [%r35+7424];
	add.s32 	%r401, %r400, %r399;
	min.s32 	%r402, %r390, %r401;
	ld.shared.u32 	%r403, [%r21+8308];
	add.s32 	%r404, %r403, %r400;
	min.s32 	%r405, %r393, %r404;
	ld.shared.u32 	%r406, [%r35+7552];
	add.s32 	%r407, %r406, %r399;
	min.s32 	%r408, %r396, %r407;
	add.s32 	%r409, %r403, %r406;
	min.s32 	%r410, %r398, %r409;
	ld.shared.u32 	%r411, [%r21+120];
	ld.shared.u32 	%r412, [%r35+7680];
	add.s32 	%r413, %r412, %r411;
	min.s32 	%r414, %r402, %r413;
	ld.shared.u32 	%r415, [%r21+8312];
	add.s32 	%r416, %r415, %r412;
	min.s32 	%r417, %r405, %r416;
	ld.shared.u32 	%r418, [%r35+7808];
	add.s32 	%r419, %r418, %r411;
	min.s32 	%r420, %r408, %r419;
	add.s32 	%r421, %r415, %r418;
	min.s32 	%r422, %r410, %r421;
	ld.shared.u32 	%r423, [%r21+124];
	ld.shared.u32 	%r424, [%r35+7936];
	add.s32 	%r425, %r424, %r423;
	min.s32 	%r426, %r414, %r425;
	ld.shared.u32 	%r427, [%r21+8316];
	add.s32 	%r428, %r427, %r424;
	min.s32 	%r429, %r417, %r428;
	ld.shared.u32 	%r430, [%r35+8064];
	add.s32 	%r431, %r430, %r423;
	min.s32 	%r432, %r420, %r431;
	add.s32 	%r433, %r427, %r430;
	min.s32 	%r434, %r422, %r433;
	ld.shared.u32 	%r435, [%r21+128];
	ld.shared.u32 	%r436, [%r35+8192];
	add.s32 	%r437, %r436, %r435;
	min.s32 	%r438, %r426, %r437;
	ld.shared.u32 	%r439, [%r21+8320];
	add.s32 	%r440, %r439, %r436;
	min.s32 	%r441, %r429, %r440;
	ld.shared.u32 	%r442, [%r35+8320];
	add.s32 	%r443, %r442, %r435;
	min.s32 	%r444, %r432, %r443;
	add.s32 	%r445, %r439, %r442;
	min.s32 	%r446, %r434, %r445;
	ld.shared.u32 	%r447, [%r21+132];
	ld.shared.u32 	%r448, [%r35+8448];
	add.s32 	%r449, %r448, %r447;
	min.s32 	%r450, %r438, %r449;
	ld.shared.u32 	%r451, [%r21+8324];
	add.s32 	%r452, %r451, %r448;
	min.s32 	%r453, %r441, %r452;
	ld.shared.u32 	%r454, [%r35+8576];
	add.s32 	%r455, %r454, %r447;
	min.s32 	%r456, %r444, %r455;
	add.s32 	%r457, %r451, %r454;
	min.s32 	%r458, %r446, %r457;
	ld.shared.u32 	%r459, [%r21+136];
	ld.shared.u32 	%r460, [%r35+8704];
	add.s32 	%r461, %r460, %r459;
	min.s32 	%r462, %r450, %r461;
	ld.shared.u32 	%r463, [%r21+8328];
	add.s32 	%r464, %r463, %r460;
	min.s32 	%r465, %r453, %r464;
	ld.shared.u32 	%r466, [%r35+8832];
	add.s32 	%r467, %r466, %r459;
	min.s32 	%r468, %r456, %r467;
	add.s32 	%r469, %r463, %r466;
	min.s32 	%r470, %r458, %r469;
	ld.shared.u32 	%r471, [%r21+140];
	ld.shared.u32 	%r472, [%r35+8960];
	add.s32 	%r473, %r472, %r471;
	min.s32 	%r474, %r462, %r473;
	ld.shared.u32 	%r475, [%r21+8332];
	add.s32 	%r476, %r475, %r472;
	min.s32 	%r477, %r465, %r476;
	ld.shared.u32 	%r478, [%r35+9088];
	add.s32 	%r479, %r478, %r471;
	min.s32 	%r480, %r468, %r479;
	add.s32 	%r481, %r475, %r478;
	min.s32 	%r482, %r470, %r481;
	ld.shared.u32 	%r483, [%r21+144];
	ld.shared.u32 	%r484, [%r35+9216];
	add.s32 	%r485, %r484, %r483;
	min.s32 	%r486, %r474, %r485;
	ld.shared.u32 	%r487, [%r21+8336];
	add.s32 	%r488, %r487, %r484;
	min.s32 	%r489, %r477, %r488;
	ld.shared.u32 	%r490, [%r35+9344];
	add.s32 	%r491, %r490, %r483;
	min.s32 	%r492, %r480, %r491;
	add.s32 	%r493, %r487, %r490;
	min.s32 	%r494, %r482, %r493;
	ld.shared.u32 	%r495, [%r21+148];
	ld.shared.u32 	%r496, [%r35+9472];
	add.s32 	%r497, %r496, %r495;
	min.s32 	%r498, %r486, %r497;
	ld.shared.u32 	%r499, [%r21+8340];
	add.s32 	%r500, %r499, %r496;
	min.s32 	%r501, %r489, %r500;
	ld.shared.u32 	%r502, [%r35+9600];
	add.s32 	%r503, %r502, %r495;
	min.s32 	%r504, %r492, %r503;
	add.s32 	%r505, %r499, %r502;
	min.s32 	%r506, %r494, %r505;
	ld.shared.u32 	%r507, [%r21+152];
	ld.shared.u32 	%r508, [%r35+9728];
	add.s32 	%r509, %r508, %r507;
	min.s32 	%r510, %r498, %r509;
	ld.shared.u32 	%r511, [%r21+8344];
	add.s32 	%r512, %r511, %r508;
	min.s32 	%r513, %r501, %r512;
	ld.shared.u32 	%r514, [%r35+9856];
	add.s32 	%r515, %r514, %r507;
	min.s32 	%r516, %r504, %r515;
	add.s32 	%r517, %r511, %r514;
	min.s32 	%r518, %r506, %r517;
	ld.shared.u32 	%r519, [%r21+156];
	ld.shared.u32 	%r520, [%r35+9984];
	add.s32 	%r521, %r520, %r519;
	min.s32 	%r522, %r510, %r521;
	ld.shared.u32 	%r523, [%r21+8348];
	add.s32 	%r524, %r523, %r520;
	min.s32 	%r525, %r513, %r524;
	ld.shared.u32 	%r526, [%r35+10112];
	add.s32 	%r527, %r526, %r519;
	min.s32 	%r528, %r516, %r527;
	add.s32 	%r529, %r523, %r526;
	min.s32 	%r530, %r518, %r529;
	ld.shared.u32 	%r531, [%r21+160];
	ld.shared.u32 	%r532, [%r35+10240];
	add.s32 	%r533, %r532, %r531;
	min.s32 	%r534, %r522, %r533;
	ld.shared.u32 	%r535, [%r21+8352];
	add.s32 	%r536, %r535, %r532;
	min.s32 	%r537, %r525, %r536;
	ld.shared.u32 	%r538, [%r35+10368];
	add.s32 	%r539, %r538, %r531;
	min.s32 	%r540, %r528, %r539;
	add.s32 	%r541, %r535, %r538;
	min.s32 	%r542, %r530, %r541;
	ld.shared.u32 	%r543, [%r21+164];
	ld.shared.u32 	%r544, [%r35+10496];
	add.s32 	%r545, %r544, %r543;
	min.s32 	%r546, %r534, %r545;
	ld.shared.u32 	%r547, [%r21+8356];
	add.s32 	%r548, %r547, %r544;
	min.s32 	%r549, %r537, %r548;
	ld.shared.u32 	%r550, [%r35+10624];
	add.s32 	%r551, %r550, %r543;
	min.s32 	%r552, %r540, %r551;
	add.s32 	%r553, %r547, %r550;
	min.s32 	%r554, %r542, %r553;
	ld.shared.u32 	%r555, [%r21+168];
	ld.shared.u32 	%r556, [%r35+10752];
	add.s32 	%r557, %r556, %r555;
	min.s32 	%r558, %r546, %r557;
	ld.shared.u32 	%r559, [%r21+8360];
	add.s32 	%r560, %r559, %r556;
	min.s32 	%r561, %r549, %r560;
	ld.shared.u32 	%r562, [%r35+10880];
	add.s32 	%r563, %r562, %r555;
	min.s32 	%r564, %r552, %r563;
	add.s32 	%r565, %r559, %r562;
	min.s32 	%r566, %r554, %r565;
	ld.shared.u32 	%r567, [%r21+172];
	ld.shared.u32 	%r568, [%r35+11008];
	add.s32 	%r569, %r568, %r567;
	min.s32 	%r570, %r558, %r569;
	ld.shared.u32 	%r571, [%r21+8364];
	add.s32 	%r572, %r571, %r568;
	min.s32 	%r573, %r561, %r572;
	ld.shared.u32 	%r574, [%r35+11136];
	add.s32 	%r575, %r574, %r567;
	min.s32 	%r576, %r564, %r575;
	add.s32 	%r577, %r571, %r574;
	min.s32 	%r578, %r566, %r577;
	ld.shared.u32 	%r579, [%r21+176];
	ld.shared.u32 	%r580, [%r35+11264];
	add.s32 	%r581, %r580, %r579;
	min.s32 	%r582, %r570, %r581;
	ld.shared.u32 	%r583, [%r21+8368];
	add.s32 	%r584, %r583, %r580;
	min.s32 	%r585, %r573, %r584;
	ld.shared.u32 	%r586, [%r35+11392];
	add.s32 	%r587, %r586, %r579;
	min.s32 	%r588, %r576, %r587;
	add.s32 	%r589, %r583, %r586;
	min.s32 	%r590, %r578, %r589;
	ld.shared.u32 	%r591, [%r21+180];
	ld.shared.u32 	%r592, [%r35+11520];
	add.s32 	%r593, %r592, %r591;
	min.s32 	%r594, %r582, %r593;
	ld.shared.u32 	%r595, [%r21+8372];
	add.s32 	%r596, %r595, %r592;
	min.s32 	%r597, %r585, %r596;
	ld.shared.u32 	%r598, [%r35+11648];
	add.s32 	%r599, %r598, %r591;
	min.s32 	%r600, %r588, %r599;
	add.s32 	%r601, %r595, %r598;
	min.s32 	%r602, %r590, %r601;
	ld.shared.u32 	%r603, [%r21+184];
	ld.shared.u32 	%r604, [%r35+11776];
	add.s32 	%r605, %r604, %r603;
	min.s32 	%r606, %r594, %r605;
	ld.shared.u32 	%r607, [%r21+8376];
	add.s32 	%r608, %r607, %r604;
	min.s32 	%r609, %r597, %r608;
	ld.shared.u32 	%r610, [%r35+11904];
	add.s32 	%r611, %r610, %r603;
	min.s32 	%r612, %r600, %r611;
	add.s32 	%r613, %r607, %r610;
	min.s32 	%r614, %r602, %r613;
	ld.shared.u32 	%r615, [%r21+188];
	ld.shared.u32 	%r616, [%r35+12032];
	add.s32 	%r617, %r616, %r615;
	min.s32 	%r618, %r606, %r617;
	ld.shared.u32 	%r619, [%r21+8380];
	add.s32 	%r620, %r619, %r616;
	min.s32 	%r621, %r609, %r620;
	ld.shared.u32 	%r622, [%r35+12160];
	add.s32 	%r623, %r622, %r615;
	min.s32 	%r624, %r612, %r623;
	add.s32 	%r625, %r619, %r622;
	min.s32 	%r626, %r614, %r625;
	ld.shared.u32 	%r627, [%r21+192];
	ld.shared.u32 	%r628, [%r35+12288];
	add.s32 	%r629, %r628, %r627;
	min.s32 	%r630, %r618, %r629;
	ld.shared.u32 	%r631, [%r21+8384];
	add.s32 	%r632, %r631, %r628;
	min.s32 	%r633, %r621, %r632;
	ld.shared.u32 	%r634, [%r35+12416];
	add.s32 	%r635, %r634, %r627;
	min.s32 	%r636, %r624, %r635;
	add.s32 	%r637, %r631, %r634;
	min.s32 	%r638, %r626, %r637;
	ld.shared.u32 	%r639, [%r21+196];
	ld.shared.u32 	%r640, [%r35+12544];
	add.s32 	%r641, %r640, %r639;
	min.s32 	%r642, %r630, %r641;
	ld.shared.u32 	%r643, [%r21+8388];
	add.s32 	%r644, %r643, %r640;
	min.s32 	%r645, %r633, %r644;
	ld.shared.u32 	%r646, [%r35+12672];
	add.s32 	%r647, %r646, %r639;
	min.s32 	%r648, %r636, %r647;
	add.s32 	%r649, %r643, %r646;
	min.s32 	%r650, %r638, %r649;
	ld.shared.u32 	%r651, [%r21+200];
	ld.shared.u32 	%r652, [%r35+12800];
	add.s32 	%r653, %r652, %r651;
	min.s32 	%r654, %r642, %r653;
	ld.shared.u32 	%r655, [%r21+8392];
	add.s32 	%r656, %r655, %r652;
	min.s32 	%r657, %r645, %r656;
	ld.shared.u32 	%r658, [%r35+12928];
	add.s32 	%r659, %r658, %r651;
	min.s32 	%r660, %r648, %r659;
	add.s32 	%r661, %r655, %r658;
	min.s32 	%r662, %r650, %r661;
	ld.shared.u32 	%r663, [%r21+204];
	ld.shared.u32 	%r664, [%r35+13056];
	add.s32 	%r665, %r664, %r663;
	min.s32 	%r666, %r654, %r665;
	ld.shared.u32 	%r667, [%r21+8396];
	add.s32 	%r668, %r667, %r664;
	min.s32 	%r669, %r657, %r668;
	ld.shared.u32 	%r670, [%r35+13184];
	add.s32 	%r671, %r670, %r663;
	min.s32 	%r672, %r660, %r671;
	add.s32 	%r673, %r667, %r670;
	min.s32 	%r674, %r662, %r673;
	ld.shared.u32 	%r675, [%r21+208];
	ld.shared.u32 	%r676, [%r35+13312];
	add.s32 	%r677, %r676, %r675;
	min.s32 	%r678, %r666, %r677;
	ld.shared.u32 	%r679, [%r21+8400];
	add.s32 	%r680, %r679, %r676;
	min.s32 	%r681, %r669, %r680;
	ld.shared.u32 	%r682, [%r35+13440];
	add.s32 	%r683, %r682, %r675;
	min.s32 	%r684, %r672, %r683;
	add.s32 	%r685, %r679, %r682;
	min.s32 	%r686, %r674, %r685;
	ld.shared.u32 	%r687, [%r21+212];
	ld.shared.u32 	%r688, [%r35+13568];
	add.s32 	%r689, %r688, %r687;
	min.s32 	%r690, %r678, %r689;
	ld.shared.u32 	%r691, [%r21+8404];
	add.s32 	%r692, %r691, %r688;
	min.s32 	%r693, %r681, %r692;
	ld.shared.u32 	%r694, [%r35+13696];
	add.s32 	%r695, %r694, %r687;
	min.s32 	%r696, %r684, %r695;
	add.s32 	%r697, %r691, %r694;
	min.s32 	%r698, %r686, %r697;
	ld.shared.u32 	%r699, [%r21+216];
	ld.shared.u32 	%r700, [%r35+13824];
	add.s32 	%r701, %r700, %r699;
	min.s32 	%r702, %r690, %r701;
	ld.shared.u32 	%r703, [%r21+8408];
	add.s32 	%r704, %r703, %r700;
	min.s32 	%r705, %r693, %r704;
	ld.shared.u32 	%r706, [%r35+13952];
	add.s32 	%r707, %r706, %r699;
	min.s32 	%r708, %r696, %r707;
	add.s32 	%r709, %r703, %r706;
	min.s32 	%r710, %r698, %r709;
	ld.shared.u32 	%r711, [%r21+220];
	ld.shared.u32 	%r712, [%r35+14080];
	add.s32 	%r713, %r712, %r711;
	min.s32 	%r714, %r702, %r713;
	ld.shared.u32 	%r715, [%r21+8412];
	add.s32 	%r716, %r715, %r712;
	min.s32 	%r717, %r705, %r716;
	ld.shared.u32 	%r718, [%r35+14208];
	add.s32 	%r719, %r718, %r711;
	min.s32 	%r720, %r708, %r719;
	add.s32 	%r721, %r715, %r718;
	min.s32 	%r722, %r710, %r721;
	ld.shared.u32 	%r723, [%r21+224];
	ld.shared.u32 	%r724, [%r35+14336];
	add.s32 	%r725, %r724, %r723;
	min.s32 	%r726, %r714, %r725;
	ld.shared.u32 	%r727, [%r21+8416];
	add.s32 	%r728, %r727, %r724;
	min.s32 	%r729, %r717, %r728;
	ld.shared.u32 	%r730, [%r35+14464];
	add.s32 	%r731, %r730, %r723;
	min.s32 	%r732, %r720, %r731;
	add.s32 	%r733, %r727, %r730;
	min.s32 	%r734, %r722, %r733;
	ld.shared.u32 	%r735, [%r21+228];
	ld.shared.u32 	%r736, [%r35+14592];
	add.s32 	%r737, %r736, %r735;
	min.s32 	%r738, %r726, %r737;
	ld.shared.u32 	%r739, [%r21+8420];
	add.s32 	%r740, %r739, %r736;
	min.s32 	%r741, %r729, %r740;
	ld.shared.u32 	%r742, [%r35+14720];
	add.s32 	%r743, %r742, %r735;
	min.s32 	%r744, %r732, %r743;
	add.s32 	%r745, %r739, %r742;
	min.s32 	%r746, %r734, %r745;
	ld.shared.u32 	%r747, [%r21+232];
	ld.shared.u32 	%r748, [%r35+14848];
	add.s32 	%r749, %r748, %r747;
	min.s32 	%r750, %r738, %r749;
	ld.shared.u32 	%r751, [%r21+8424];
	add.s32 	%r752, %r751, %r748;
	min.s32 	%r753, %r741, %r752;
	ld.shared.u32 	%r754, [%r35+14976];
	add.s32 	%r755, %r754, %r747;
	min.s32 	%r756, %r744, %r755;
	add.s32 	%r757, %r751, %r754;
	min.s32 	%r758, %r746, %r757;
	ld.shared.u32 	%r759, [%r21+236];
	ld.shared.u32 	%r760, [%r35+15104];
	add.s32 	%r761, %r760, %r759;
	min.s32 	%r762, %r750, %r761;
	ld.shared.u32 	%r763, [%r21+8428];
	add.s32 	%r764, %r763, %r760;
	min.s32 	%r765, %r753, %r764;
	ld.shared.u32 	%r766, [%r35+15232];
	add.s32 	%r767, %r766, %r759;
	min.s32 	%r768, %r756, %r767;
	add.s32 	%r769, %r763, %r766;
	min.s32 	%r770, %r758, %r769;
	ld.shared.u32 	%r771, [%r21+240];
	ld.shared.u32 	%r772, [%r35+15360];
	add.s32 	%r773, %r772, %r771;
	min.s32 	%r774, %r762, %r773;
	ld.shared.u32 	%r775, [%r21+8432];
	add.s32 	%r776, %r775, %r772;
	min.s32 	%r777, %r765, %r776;
	ld.shared.u32 	%r778, [%r35+15488];
	add.s32 	%r779, %r778, %r771;
	min.s32 	%r780, %r768, %r779;
	add.s32 	%r781, %r775, %r778;
	min.s32 	%r782, %r770, %r781;
	ld.shared.u32 	%r783, [%r21+244];
	ld.shared.u32 	%r784, [%r35+15616];
	add.s32 	%r785, %r784, %r783;
	min.s32 	%r786, %r774, %r785;
	ld.shared.u32 	%r787, [%r21+8436];
	add.s32 	%r788, %r787, %r784;
	min.s32 	%r789, %r777, %r788;
	ld.shared.u32 	%r790, [%r35+15744];
	add.s32 	%r791, %r790, %r783;
	min.s32 	%r792, %r780, %r791;
	add.s32 	%r793, %r787, %r790;
	min.s32 	%r794, %r782, %r793;
	ld.shared.u32 	%r795, [%r21+248];
	ld.shared.u32 	%r796, [%r35+15872];
	add.s32 	%r797, %r796, %r795;
	min.s32 	%r798, %r786, %r797;
	ld.shared.u32 	%r799, [%r21+8440];
	add.s32 	%r800, %r799, %r796;
	min.s32 	%r801, %r789, %r800;
	ld.shared.u32 	%r802, [%r35+16000];
	add.s32 	%r803, %r802, %r795;
	min.s32 	%r804, %r792, %r803;
	add.s32 	%r805, %r799, %r802;
	min.s32 	%r806, %r794, %r805;
	ld.shared.u32 	%r807, [%r21+252];
	ld.shared.u32 	%r808, [%r35+16128];
	add.s32 	%r809, %r808, %r807;
	min.s32 	%r810, %r798, %r809;
	ld.shared.u32 	%r811, [%r21+8444];
	add.s32 	%r812, %r811, %r808;
	min.s32 	%r813, %r801, %r812;
	ld.shared.u32 	%r814, [%r35+16256];
	add.s32 	%r815, %r814, %r807;
	min.s32 	%r816, %r804, %r815;
	add.s32 	%r817, %r811, %r814;
	min.s32 	%r818, %r806, %r817;
	st.global.u32 	[%rd20], %r810;
	st.global.u32 	[%rd22], %r813;
	st.global.u32 	[%rd24], %r816;
	st.global.u32 	[%rd26], %r818;
$L__BB2_2:
	ret;

}


// ===== COMPILED SASS (sm_100) =====

	.target	sm_100

	.elftype	@"ET_EXEC"


//--------------------- .note.nv.tkinfo           --------------------------
	.section	.note.nv.tkinfo,"",@"SHT_NOTE"
	.sectionflags	@"SHF_NOTE_NV_TKINFO"
	.tkinfo
        /*0018*/ 	.word	0x00000002
        /*0030*/ 	.string	""
        /*0030*/ 	.string	"ptxas"
        /*0030*/ 	.string	"Cuda compilation tools, release 13.0, V13.0.88"
        /*0030*/ 	.string	"Build cuda_13.0.r13.0/compiler.36424714_0"
        /*0030*/ 	.string	"-arch sm_100 -m 64 "



//--------------------- .note.nv.cuinfo           --------------------------
	.section	.note.nv.cuinfo,"",@"SHT_NOTE"
	.sectionflags	@"SHF_NOTE_NV_CUINFO"
        /*0018*/ 	.short	0x0002
        /*001a*/ 	.short	0x0064
        /*001c*/ 	.short	0x0082
	.zero		2


//--------------------- .nv.info                  --------------------------
	.section	.nv.info,"",@"SHT_CUDA_INFO"
	.align	4


	//----- nvinfo : EIATTR_REGCOUNT
	.align		4
        /*0000*/ 	.byte	0x04, 0x2f
        /*0002*/ 	.short	(.L_1 - .L_0)
	.align		4
.L_0:
        /*0004*/ 	.word	index@(_Z16blockedFW_Phase1Pijj)
        /*0008*/ 	.word	0x0000001a


	//----- nvinfo : EIATTR_FRAME_SIZE
	.align		4
.L_1:
        /*000c*/ 	.byte	0x04, 0x11
        /*000e*/ 	.short	(.L_3 - .L_2)
	.align		4
.L_2:
        /*0010*/ 	.word	index@(_Z16blockedFW_Phase1Pijj)
        /*0014*/ 	.word	0x00000000


	//----- nvinfo : EIATTR_REGCOUNT
	.align		4
.L_3:
        /*0018*/ 	.byte	0x04, 0x2f
        /*001a*/ 	.short	(.L_5 - .L_4)
	.align		4
.L_4:
        /*001c*/ 	.word	index@(_Z16blockedFW_Phase2Pijj)
        /*0020*/ 	.word	0x00000028


	//----- nvinfo : EIATTR_FRAME_SIZE
	.align		4
.L_5:
        /*0024*/ 	.byte	0x04, 0x11
        /*0026*/ 	.short	(.L_7 - .L_6)
	.align		4
.L_6:
        /*0028*/ 	.word	index@(_Z16blockedFW_Phase2Pijj)
        /*002c*/ 	.word	0x00000000


	//----- nvinfo : EIATTR_REGCOUNT
	.align		4
.L_7:
        /*0030*/ 	.byte	0x04, 0x2f
        /*0032*/ 	.short	(.L_9 - .L_8)
	.align		4
.L_8:
        /*0034*/ 	.word	index@(_Z16blockedFW_Phase3Pijjj)
        /*0038*/ 	.word	0x00000020


	//----- nvinfo : EIATTR_FRAME_SIZE
	.align		4
.L_9:
        /*003c*/ 	.byte	0x04, 0x11
        /*003e*/ 	.short	(.L_11 - .L_10)
	.align		4
.L_10:
        /*0040*/ 	.word	index@(_Z16blockedFW_Phase3Pijjj)
        /*0044*/ 	.word	0x00000000


	//----- nvinfo : EIATTR_MIN_STACK_SIZE
	.align		4
.L_11:
        /*0048*/ 	.byte	0x04, 0x12
        /*004a*/ 	.short	(.L_13 - .L_12)
	.align		4
.L_12:
        /*004c*/ 	.word	index@(_Z16blockedFW_Phase3Pijjj)
        /*0050*/ 	.word	0x00000000


	//----- nvinfo : EIATTR_MIN_STACK_SIZE
	.align		4
.L_13:
        /*0054*/ 	.byte	0x04, 0x12
        /*0056*/ 	.short	(.L_15 - .L_14)
	.align		4
.L_14:
        /*0058*/ 	.word	index@(_Z16blockedFW_Phase2Pijj)
        /*005c*/ 	.word	0x00000000


	//----- nvinfo : EIATTR_MIN_STACK_SIZE
	.align		4
.L_15:
        /*0060*/ 	.byte	0x04, 0x12
        /*0062*/ 	.short	(.L_17 - .L_16)
	.align		4
.L_16:
        /*0064*/ 	.word	index@(_Z16blockedFW_Phase1Pijj)
        /*0068*/ 	.word	0x00000000
.L_17:


//--------------------- .nv.compat                --------------------------
	.section	.nv.compat,"",@"SHT_CUDA_COMPAT_INFO"
	.align	4
        /*0000*/ 	.byte	0x02, 0x09, 0x00, 0x00, 0x02, 0x02, 0x01, 0x00, 0x02, 0x05, 0x05, 0x00, 0x03, 0x07, 0x01, 0x01
        /*0010*/ 	.byte	0x02, 0x03, 0x00, 0x00, 0x02, 0x06, 0x01, 0x00, 0x04, 0x0b, 0x08, 0x00, 0x09, 0x00, 0x00, 0x00
        /*0020*/ 	.byte	0x00, 0x00, 0x00, 0x00


//--------------------- .nv.info._Z16blockedFW_Phase3Pijjj --------------------------
	.section	.nv.info._Z16blockedFW_Phase3Pijjj,"",@"SHT_CUDA_INFO"
	.sectionflags	@""
	.align	4


	//----- nvinfo : EIATTR_CUDA_API_VERSION
	.align		4
        /*0000*/ 	.byte	0x04, 0x37
        /*0002*/ 	.short	(.L_19 - .L_18)
.L_18:
        /*0004*/ 	.word	0x00000082


	//----- nvinfo : EIATTR_KPARAM_INFO
	.align		4
.L_19:
        /*0008*/ 	.byte	0x04, 0x17
        /*000a*/ 	.short	(.L_21 - .L_20)
.L_20:
        /*000c*/ 	.word	0x00000000
        /*0010*/ 	.short	0x0003
        /*0012*/ 	.short	0x0010
        /*0014*/ 	.byte	0x00, 0xf0, 0x11, 0x00


	//----- nvinfo : EIATTR_KPARAM_INFO
	.align		4
.L_21:
        /*0018*/ 	.byte	0x04, 0x17
        /*001a*/ 	.short	(.L_23 - .L_22)
.L_22:
        /*001c*/ 	.word	0x00000000
        /*0020*/ 	.short	0x0002
        /*0022*/ 	.short	0x000c
        /*0024*/ 	.byte	0x00, 0xf0, 0x11, 0x00


	//----- nvinfo : EIATTR_KPARAM_INFO
	.align		4
.L_23:
        /*0028*/ 	.byte	0x04, 0x17
        /*002a*/ 	.short	(.L_25 - .L_24)
.L_24:
        /*002c*/ 	.word	0x00000000
        /*0030*/ 	.short	0x0001
        /*0032*/ 	.short	0x0008
        /*0034*/ 	.byte	0x00, 0xf0, 0x11, 0x00


	//----- nvinfo : EIATTR_KPARAM_INFO
	.align		4
.L_25:
        /*0038*/ 	.byte	0x04, 0x17
        /*003a*/ 	.short	(.L_27 - .L_26)
.L_26:
        /*003c*/ 	.word	0x00000000
        /*0040*/ 	.short	0x0000
        /*0042*/ 	.short	0x0000
        /*0044*/ 	.byte	0x00, 0xf5, 0x21, 0x00


	//----- nvinfo : EIATTR_SPARSE_MMA_MASK
	.align		4
.L_27:
        /*0048*/ 	.byte	0x03, 0x50
        /*004a*/ 	.short	0x0000


	//----- nvinfo : EIATTR_MAXREG_COUNT
	.align		4
        /*004c*/ 	.byte	0x03, 0x1b
        /*004e*/ 	.short	0x00ff


	//----- nvinfo : EIATTR_NUM_BARRIERS
	.align		4
        /*0050*/ 	.byte	0x02, 0x4c
        /*0052*/ 	.byte	0x01
	.zero		1


	//----- nvinfo : EIATTR_MERCURY_ISA_VERSION
	.align		4
        /*0054*/ 	.byte	0x03, 0x5f
        /*0056*/ 	.short	0x0101


	//----- nvinfo : EIATTR_VRC_CTA_INIT_COUNT
	.align		4
        /*0058*/ 	.byte	0x02, 0x4a
	.zero		1
	.zero		1


	//----- nvinfo : EIATTR_EXIT_INSTR_OFFSETS
	.align		4
        /*005c*/ 	.byte	0x04, 0x1c
        /*005e*/ 	.short	(.L_29 - .L_28)


	//   ....[0]....
.L_28:
        /*0060*/ 	.word	0x00000080


	//   ....[1]....
        /*0064*/ 	.word	0x00001ee0


	//----- nvinfo : EIATTR_CBANK_PARAM_SIZE
	.align		4
.L_29:
        /*0068*/ 	.byte	0x03, 0x19
        /*006a*/ 	.short	0x0014


	//----- nvinfo : EIATTR_PARAM_CBANK
	.align		4
        /*006c*/ 	.byte	0x04, 0x0a
        /*006e*/ 	.short	(.L_31 - .L_30)
	.align		4
.L_30:
        /*0070*/ 	.word	index@(.nv.constant0._Z16blockedFW_Phase3Pijjj)
        /*0074*/ 	.short	0x0380
        /*0076*/ 	.short	0x0014


	//----- nvinfo : EIATTR_SW_WAR
	.align		4
.L_31:
        /*0078*/ 	.byte	0x04, 0x36
        /*007a*/ 	.short	(.L_33 - .L_32)
.L_32:
        /*007c*/ 	.word	0x00000008
.L_33:


//--------------------- .nv.info._Z16blockedFW_Phase2Pijj --------------------------
	.section	.nv.info._Z16blockedFW_Phase2Pijj,"",@"SHT_CUDA_INFO"
	.sectionflags	@""
	.align	4


	//----- nvinfo : EIATTR_CUDA_API_VERSION
	.align		4
        /*0000*/ 	.byte	0x04, 0x37
        /*0002*/ 	.short	(.L_35 - .L_34)
.L_34:
        /*0004*/ 	.word	0x00000082


	//----- nvinfo : EIATTR_KPARAM_INFO
	.align		4
.L_35:
        /*0008*/ 	.byte	0x04, 0x17
        /*000a*/ 	.short	(.L_37 - .L_36)
.L_36:
        /*000c*/ 	.word	0x00000000
        /*0010*/ 	.short	0x0002
        /*0012*/ 	.short	0x000c
        /*0014*/ 	.byte	0x00, 0xf0, 0x11, 0x00


	//----- nvinfo : EIATTR_KPARAM_INFO
	.align		4
.L_37:
        /*0018*/ 	.byte	0x04, 0x17
        /*001a*/ 	.short	(.L_39 - .L_38)
.L_38:
        /*001c*/ 	.word	0x00000000
        /*0020*/ 	.short	0x0001
        /*0022*/ 	.short	0x0008
        /*0024*/ 	.byte	0x00, 0xf0, 0x11, 0x00


	//----- nvinfo : EIATTR_KPARAM_INFO
	.align		4
.L_39:
        /*0028*/ 	.byte	0x04, 0x17
        /*002a*/ 	.short	(.L_41 - .L_40)
.L_40:
        /*002c*/ 	.word	0x00000000
        /*0030*/ 	.short	0x0000
        /*0032*/ 	.short	0x0000
        /*0034*/ 	.byte	0x00, 0xf5, 0x21, 0x00


	//----- nvinfo : EIATTR_SPARSE_MMA_MASK
	.align		4
.L_41:
        /*0038*/ 	.byte	0x03, 0x50
        /*003a*/ 	.short	0x0000


	//----- nvinfo : EIATTR_MAXREG_COUNT
	.align		4
        /*003c*/ 	.byte	0x03, 0x1b
        /*003e*/ 	.short	0x00ff


	//----- nvinfo : EIATTR_NUM_BARRIERS
	.align		4
        /*0040*/ 	.byte	0x02, 0x4c
        /*0042*/ 	.byte	0x01
	.zero		1


	//----- nvinfo : EIATTR_MERCURY_ISA_VERSION
	.align		4
        /*0044*/ 	.byte	0x03, 0x5f
        /*0046*/ 	.short	0x0101


	//----- nvinfo : EIATTR_VRC_CTA_INIT_COUNT
	.align		4
        /*0048*/ 	.byte	0x02, 0x4a
	.zero		1
	.zero		1


	//----- nvinfo : EIATTR_EXIT_INSTR_OFFSETS
	.align		4
        /*004c*/ 	.byte	0x04, 0x1c
        /*004e*/ 	.short	(.L_43 - .L_42)


	//   ....[0]....
.L_42:
        /*0050*/ 	.word	0x00000040


	//   ....[1]....
        /*0054*/ 	.word	0x00006e30


	//----- nvinfo : EIATTR_CBANK_PARAM_SIZE
	.align		4
.L_43:
        /*0058*/ 	.byte	0x03, 0x19
        /*005a*/ 	.short	0x0010


	//----- nvinfo : EIATTR_PARAM_CBANK
	.align		4
        /*005c*/ 	.byte	0x04, 0x0a
        /*005e*/ 	.short	(.L_45 - .L_44)
	.align		4
.L_44:
        /*0060*/ 	.word	index@(.nv.constant0._Z16blockedFW_Phase2Pijj)
        /*0064*/ 	.short	0x0380
        /*0066*/ 	.short	0x0010


	//----- nvinfo : EIATTR_SW_WAR
	.align		4
.L_45:
        /*0068*/ 	.byte	0x04, 0x36
        /*006a*/ 	.short	(.L_47 - .L_46)
.L_46:
        /*006c*/ 	.word	0x00000008
.L_47:


//--------------------- .nv.info._Z16blockedFW_Phase1Pijj --------------------------
	.section	.nv.info._Z16blockedFW_Phase1Pijj,"",@"SHT_CUDA_INFO"
	.sectionflags	@""
	.align	4


	//----- nvinfo : EIATTR_CUDA_API_VERSION
	.align		4
        /*0000*/ 	.byte	0x04, 0x37
        /*0002*/ 	.short	(.L_49 - .L_48)
.L_48:
        /*0004*/ 	.word	0x00000082


	//----- nvinfo : EIATTR_KPARAM_INFO
	.align		4
.L_49:
        /*0008*/ 	.byte	0x04, 0x17
        /*000a*/ 	.short	(.L_51 - .L_50)
.L_50:
        /*000c*/ 	.word	0x00000000
        /*0010*/ 	.short	0x0002
        /*0012*/ 	.short	0x000c
        /*0014*/ 	.byte	0x00, 0xf0, 0x11, 0x00


	//----- nvinfo : EIATTR_KPARAM_INFO
	.align		4
.L_51:
        /*0018*/ 	.byte	0x04, 0x17
        /*001a*/ 	.short	(.L_53 - .L_52)
.L_52:
        /*001c*/ 	.word	0x00000000
        /*0020*/ 	.short	0x0001
        /*0022*/ 	.short	0x0008
        /*0024*/ 	.byte	0x00, 0xf0, 0x11, 0x00


	//----- nvinfo : EIATTR_KPARAM_INFO
	.align		4
.L_53:
        /*0028*/ 	.byte	0x04, 0x17
        /*002a*/ 	.short	(.L_55 - .L_54)
.L_54:
        /*002c*/ 	.word	0x00000000
        /*0030*/ 	.short	0x0000
        /*0032*/ 	.short	0x0000
        /*0034*/ 	.byte	0x00, 0xf5, 0x21, 0x00


	//----- nvinfo : EIATTR_SPARSE_MMA_MASK
	.align		4
.L_55:
        /*0038*/ 	.byte	0x03, 0x50
        /*003a*/ 	.short	0x0000


	//----- nvinfo : EIATTR_MAXREG_COUNT
	.align		4
        /*003c*/ 	.byte	0x03, 0x1b
        /*003e*/ 	.short	0x00ff


	//----- nvinfo : EIATTR_NUM_BARRIERS
	.align		4
        /*0040*/ 	.byte	0x02, 0x4c
        /*0042*/ 	.byte	0x01
	.zero		1


	//----- nvinfo : EIATTR_MERCURY_ISA_VERSION
	.align		4
        /*0044*/ 	.byte	0x03, 0x5f
        /*0046*/ 	.short	0x0101


	//----- nvinfo : EIATTR_VRC_CTA_INIT_COUNT
	.align		4
        /*0048*/ 	.byte	0x02, 0x4a
	.zero		1
	.zero		1


	//----- nvinfo : EIATTR_EXIT_INSTR_OFFSETS
	.align		4
        /*004c*/ 	.byte	0x04, 0x1c
        /*004e*/ 	.short	(.L_57 - .L_56)


	//   ....[0]....
.L_56:
        /*0050*/ 	.word	0x00005670


	//----- nvinfo : EIATTR_CBANK_PARAM_SIZE
	.align		4
.L_57:
        /*0054*/ 	.byte	0x03, 0x19
        /*0056*/ 	.short	0x0010


	//----- nvinfo : EIATTR_PARAM_CBANK
	.align		4
        /*0058*/ 	.byte	0x04, 0x0a
        /*005a*/ 	.short	(.L_59 - .L_58)
	.align		4
.L_58:
        /*005c*/ 	.word	index@(.nv.constant0._Z16blockedFW_Phase1Pijj)
        /*0060*/ 	.short	0x0380
        /*0062*/ 	.short	0x0010


	//----- nvinfo : EIATTR_SW_WAR
	.align		4
.L_59:
        /*0064*/ 	.byte	0x04, 0x36
        /*0066*/ 	.short	(.L_61 - .L_60)
.L_60:
        /*0068*/ 	.word	0x00000008
.L_61:


//--------------------- .nv.callgraph             --------------------------
	.section	.nv.callgraph,"",@"SHT_CUDA_CALLGRAPH"
	.align	4
	.sectionentsize	8
	.align		4
        /*0000*/ 	.word	0x00000000
	.align		4
        /*0004*/ 	.word	0xffffffff
	.align		4
        /*0008*/ 	.word	0x00000000
	.align		4
        /*000c*/ 	.word	0xfffffffe
	.align		4
        /*0010*/ 	.word	0x00000000
	.align		4
        /*0014*/ 	.word	0xfffffffd
	.align		4
        /*0018*/ 	.word	0x00000000
	.align		4
        /*001c*/ 	.word	0xfffffffc


//--------------------- .text._Z16blockedFW_Phase3Pijjj --------------------------
	.section	.text._Z16blockedFW_Phase3Pijjj,"ax",@progbits
	.align	128
        .global         _Z16blockedFW_Phase3Pijjj
        .type           _Z16blockedFW_Phase3Pijjj,@function
        .size           _Z16blockedFW_Phase3Pijjj,(.L_x_3 - _Z16blockedFW_Phase3Pijjj)
        .other          _Z16blockedFW_Phase3Pijjj,@"STO_CUDA_ENTRY STV_DEFAULT"
_Z16blockedFW_Phase3Pijjj:
.text._Z16blockedFW_Phase3Pijjj:
[----:B------:R-:W-:Y:S08]  /*0000*/  LDC R1, c[0x0][0x37c] ;  /* 0x0000df00ff017b82 */ /* 0x000ff00000000800 */
[----:B------:R-:W0:Y:S01]  /*0010*/  S2UR UR4, SR_CTAID.Y ;  /* 0x00000000000479c3 */ /* 0x000e220000002600 */
[----:B------:R-:W1:Y:S07]  /*0020*/  S2R R6, SR_CTAID.X ;  /* 0x0000000000067919 */ /* 0x000e6e0000002500 */
[----:B------:R-:W0:Y:S08]  /*0030*/  LDC R0, c[0x0][0x390] ;  /* 0x0000e400ff007b82 */ /* 0x000e300000000800 */
[----:B------:R-:W2:Y:S01]  /*0040*/  LDC R8, c[0x0][0x388] ;  /* 0x0000e200ff087b82 */ /* 0x000ea20000000800 */
[----:B0-----:R-:W-:-:S05]  /*0050*/  VIADD R0, R0, UR4 ;  /* 0x0000000400007c36 */ /* 0x001fca0008000000 */
[----:B--2---:R-:W-:-:S04]  /*0060*/  ISETP.NE.AND P0, PT, R0, R8, PT ;  /* 0x000000080000720c */ /* 0x004fc80003f05270 */
[----:B-1----:R-:W-:-:S13]  /*0070*/  ISETP.EQ.OR P0, PT, R6, R8, !P0 ;  /* 0x000000080600720c */ /* 0x002fda0004702670 */
[----:B------:R-:W-:Y:S05]  /*0080*/  @P0 EXIT ;  /* 0x000000000000094d */ /* 0x000fea0003800000 */
[----:B------:R-:W0:Y:S01]  /*0090*/  S2R R3, SR_TID.Y ;  /* 0x0000000000037919 */ /* 0x000e220000002200 */
[----:B------:R-:W1:Y:S01]  /*00a0*/  LDC R11, c[0x0][0x38c] ;  /* 0x0000e300ff0b7b82 */ /* 0x000e620000000800 */
[----:B------:R-:W2:Y:S01]  /*00b0*/  LDCU.64 UR8, c[0x0][0x358] ;  /* 0x00006b00ff0877ac */ /* 0x000ea20008000a00 */
[----:B------:R-:W3:Y:S06]  /*00c0*/  S2R R19, SR_TID.X ;  /* 0x0000000000137919 */ /* 0x000eec0000002100 */
[----:B------:R-:W4:Y:S01]  /*00d0*/  LDC.64 R4, c[0x0][0x380] ;  /* 0x0000e000ff047b82 */ /* 0x000f220000000a00 */
[----:B0-----:R-:W-:-:S02]  /*00e0*/  IMAD R0, R0, 0x40, R3 ;  /* 0x0000004000007824 */ /* 0x001fc400078e0203 */
[----:B---3--:R-:W-:Y:S02]  /*00f0*/  IMAD R7, R8, 0x40, R19 ;  /* 0x0000004008077824 */ /* 0x008fe400078e0213 */
[CC--:B-1----:R-:W-:Y:S02]  /*0100*/  IMAD R2, R0.reuse, R11.reuse, RZ ;  /* 0x0000000b00027224 */ /* 0x0c2fe400078e02ff */
[----:B------:R-:W-:Y:S02]  /*0110*/  IMAD R13, R0, R11, R7 ;  /* 0x0000000b000d7224 */ /* 0x000fe400078e0207 */
[----:B------:R-:W-:Y:S02]  /*0120*/  IMAD R21, R6, 0x40, R19 ;  /* 0x0000004006157824 */ /* 0x000fe400078e0213 */
[----:B------:R-:W-:Y:S02]  /*0130*/  IMAD R0, R8, 0x40, R3 ;  /* 0x0000004008007824 */ /* 0x000fe400078e0203 */
[----:B------:R-:W-:-:S02]  /*0140*/  IMAD R18, R11, 0x20, R2 ;  /* 0x000000200b127824 */ /* 0x000fc400078e0202 */
[----:B------:R-:W-:Y:S02]  /*0150*/  IMAD R17, R0, R11, R21 ;  /* 0x0000000b00117224 */ /* 0x000fe400078e0215 */
[----:B------:R-:W-:Y:S02]  /*0160*/  IMAD.IADD R7, R7, 0x1, R18 ;  /* 0x0000000107077824 */ /* 0x000fe400078e0212 */
[----:B------:R-:W-:Y:S02]  /*0170*/  IMAD R11, R11, 0x20, R17 ;  /* 0x000000200b0b7824 */ /* 0x000fe400078e0211 */
[C---:B------:R-:W-:Y:S02]  /*0180*/  VIADD R27, R13.reuse, 0x20 ;  /* 0x000000200d1b7836 */ /* 0x040fe40000000000 */
[----:B----4-:R-:W-:-:S04]  /*0190*/  IMAD.WIDE.U32 R12, R13, 0x4, R4 ;  /* 0x000000040d0c7825 */ /* 0x010fc800078e0004 */
[C-C-:B------:R-:W-:Y:S01]  /*01a0*/  IMAD.WIDE.U32 R24, R7.reuse, 0x4, R4.reuse ;  /* 0x0000000407187825 */ /* 0x140fe200078e0004 */
[----:B--2---:R0:W2:Y:S03]  /*01b0*/  LDG.E R8, desc[UR8][R12.64] ;  /* 0x000000080c087981 */ /* 0x0040a6000c1e1900 */
[----:B------:R-:W-:Y:S01]  /*01c0*/  VIADD R23, R7, 0x20 ;  /* 0x0000002007177836 */ /* 0x000fe20000000000 */
[----:B------:R-:W3:Y:S01]  /*01d0*/  LDG.E R10, desc[UR8][R24.64] ;  /* 0x00000008180a7981 */ /* 0x000ee2000c1e1900 */
[----:B------:R-:W-:Y:S02]  /*01e0*/  VIADD R7, R17, 0x20 ;  /* 0x0000002011077836 */ /* 0x000fe40000000000 */
[----:B------:R-:W-:Y:S02]  /*01f0*/  VIADD R15, R11, 0x20 ;  /* 0x000000200b0f7836 */ /* 0x000fe40000000000 */
[----:B------:R-:W-:-:S04]  /*0200*/  IMAD.WIDE.U32 R26, R27, 0x4, R4 ;  /* 0x000000041b1a7825 */ /* 0x000fc800078e0004 */
[--C-:B------:R-:W-:Y:S01]  /*0210*/  IMAD.WIDE.U32 R22, R23, 0x4, R4.reuse ;  /* 0x0000000417167825 */ /* 0x100fe200078e0004 */
[----:B------:R1:W4:Y:S03]  /*0220*/  LDG.E R9, desc[UR8][R26.64] ;  /* 0x000000081a097981 */ /* 0x000326000c1e1900 */
[----:B------:R-:W-:-:S04]  /*0230*/  IMAD.WIDE.U32 R16, R17, 0x4, R4 ;  /* 0x0000000411107825 */ /* 0x000fc800078e0004 */
[--C-:B------:R-:W-:Y:S02]  /*0240*/  IMAD.WIDE.U32 R6, R7, 0x4, R4.reuse ;  /* 0x0000000407067825 */ /* 0x100fe400078e0004 */
[----:B------:R5:W4:Y:S02]  /*0250*/  LDG.E R16, desc[UR8][R16.64] ;  /* 0x0000000810107981 */ /* 0x000b24000c1e1900 */
[--C-:B0-----:R-:W-:Y:S02]  /*0260*/  IMAD.WIDE.U32 R12, R11, 0x4, R4.reuse ;  /* 0x000000040b0c7825 */ /* 0x101fe400078e0004 */
[----:B------:R-:W4:Y:S02]  /*0270*/  LDG.E R11, desc[UR8][R22.64] ;  /* 0x00000008160b7981 */ /* 0x000f24000c1e1900 */
[----:B------:R-:W-:Y:S02]  /*0280*/  IMAD.WIDE.U32 R14, R15, 0x4, R4 ;  /* 0x000000040f0e7825 */ /* 0x000fe400078e0004 */
[----:B------:R0:W4:Y:S04]  /*0290*/  LDG.E R20, desc[UR8][R6.64] ;  /* 0x0000000806147981 */ /* 0x000128000c1e1900 */
[----:B------:R0:W4:Y:S04]  /*02a0*/  LDG.E R28, desc[UR8][R12.64] ;  /* 0x000000080c1c7981 */ /* 0x000128000c1e1900 */
[----:B------:R-:W4:Y:S01]  /*02b0*/  LDG.E R29, desc[UR8][R14.64] ;  /* 0x000000080e1d7981 */ /* 0x000f22000c1e1900 */
[----:B------:R-:W5:Y:S01]  /*02c0*/  S2UR UR5, SR_CgaCtaId ;  /* 0x00000000000579c3 */ /* 0x000f620000008800 */
[----:B------:R-:W-:Y:S01]  /*02d0*/  UMOV UR4, 0x400 ;  /* 0x0000040000047882 */ /* 0x000fe20000000000 */
[----:B-1----:R-:W-:Y:S01]  /*02e0*/  IMAD.IADD R27, R21, 0x1, R2 ;  /* 0x00000001151b7824 */ /* 0x002fe200078e0202 */
[----:B-----5:R-:W-:-:S02]  /*02f0*/  ULEA UR6, UR5, UR4, 0x18 ;  /* 0x0000000405067291 */ /* 0x020fc4000f8ec0ff */
[----:B------:R-:W-:-:S04]  /*0300*/  UIADD3 UR4, UPT, UPT, UR4, 0x4000, URZ ;  /* 0x0000400004047890 */ /* 0x000fc8000fffe0ff */
[----:B------:R-:W-:Y:S01]  /*0310*/  ULEA UR4, UR5, UR4, 0x18 ;  /* 0x0000000405047291 */ /* 0x000fe2000f8ec0ff */
[----:B------:R-:W-:-:S05]  /*0320*/  LEA R0, R3, UR6, 0x8 ;  /* 0x0000000603007c11 */ /* 0x000fca000f8e40ff */
[C---:B------:R-:W-:Y:S01]  /*0330*/  LEA R2, R19.reuse, UR4, 0x2 ;  /* 0x0000000413027c11 */ /* 0x040fe2000f8e10ff */
[----:B------:R-:W-:-:S04]  /*0340*/  IMAD R17, R19, 0x4, R0 ;  /* 0x0000000413117824 */ /* 0x000fc800078e0200 */
[----:B------:R-:W-:Y:S02]  /*0350*/  IMAD R3, R3, 0x100, R2 ;  /* 0x0000010003037824 */ /* 0x000fe400078e0202 */
[----:B------:R-:W-:Y:S02]  /*0360*/  IMAD.IADD R21, R21, 0x1, R18 ;  /* 0x0000000115157824 */ /* 0x000fe400078e0212 */
[----:B0-----:R-:W-:Y:S02]  /*0370*/  VIADD R7, R27, 0x20 ;  /* 0x000000201b077836 */ /* 0x001fe40000000000 */
[----:B------:R-:W-:Y:S02]  /*0380*/  VIADD R13, R21, 0x20 ;  /* 0x00000020150d7836 */ /* 0x000fe40000000000 */
[----:B------:R-:W-:-:S04]  /*0390*/  IMAD.WIDE.U32 R26, R27, 0x4, R4 ;  /* 0x000000041b1a7825 */ /* 0x000fc800078e0004 */
[----:B------:R-:W-:-:S04]  /*03a0*/  IMAD.WIDE.U32 R24, R21, 0x4, R4 ;  /* 0x0000000415187825 */ /* 0x000fc800078e0004 */
[----:B------:R-:W-:-:S04]  /*03b0*/  IMAD.WIDE.U32 R6, R7, 0x4, R4 ;  /* 0x0000000407067825 */ /* 0x000fc800078e0004 */
[----:B------:R-:W-:Y:S01]  /*03c0*/  IMAD.WIDE.U32 R4, R13, 0x4, R4 ;  /* 0x000000040d047825 */ /* 0x000fe200078e0004 */
[----:B--2---:R-:W-:Y:S04]  /*03d0*/  STS [R17], R8 ;  /* 0x0000000811007388 */ /* 0x004fe80000000800 */
[----:B---3--:R-:W-:Y:S04]  /*03e0*/  STS [R17+0x2000], R10 ;  /* 0x0020000a11007388 */ /* 0x008fe80000000800 */
[----:B----4-:R-:W-:Y:S04]  /*03f0*/  STS [R17+0x80], R9 ;  /* 0x0000800911007388 */ /* 0x010fe80000000800 */
[----:B------:R-:W-:Y:S04]  /*0400*/  STS [R17+0x2080], R11 ;  /* 0x0020800b11007388 */ /* 0x000fe80000000800 */
[----:B------:R-:W-:Y:S04]  /*0410*/  STS [R3], R16 ;  /* 0x0000001003007388 */ /* 0x000fe80000000800 */
[----:B------:R-:W-:Y:S04]  /*0420*/  STS [R3+0x80], R20 ;  /* 0x0000801403007388 */ /* 0x000fe80000000800 */
[----:B------:R-:W-:Y:S04]  /*0430*/  STS [R3+0x2000], R28 ;  /* 0x0020001c03007388 */ /* 0x000fe80000000800 */
[----:B------:R-:W-:Y:S01]  /*0440*/  STS [R3+0x2080], R29 ;  /* 0x0020801d03007388 */ /* 0x000fe20000000800 */
[----:B------:R-:W-:Y:S06]  /*0450*/  BAR.SYNC.DEFER_BLOCKING 0x0 ;  /* 0x0000000000007b1d */ /* 0x000fec0000010000 */
[----:B------:R-:W2:Y:S04]  /*0460*/  LDG.E R18, desc[UR8][R26.64] ;  /* 0x000000081a127981 */ /* 0x000ea8000c1e1900 */
[----:B------:R-:W3:Y:S04]  /*0470*/  LDG.E R21, desc[UR8][R6.64] ;  /* 0x0000000806157981 */ /* 0x000ee8000c1e1900 */
[----:B------:R-:W4:Y:S04]  /*0480*/  LDG.E R19, desc[UR8][R4.64] ;  /* 0x0000000804137981 */ /* 0x000f28000c1e1900 */
[----:B------:R-:W5:Y:S04]  /*0490*/  LDG.E R23, desc[UR8][R24.64] ;  /* 0x0000000818177981 */ /* 0x000f68000c1e1900 */
[----:B------:R-:W-:Y:S04]  /*04a0*/  LDS R22, [R2] ;  /* 0x0000000002167984 */ /* 0x000fe80000000800 */
[----:B------:R-:W2:Y:S04]  /*04b0*/  LDS.128 R8, [R0] ;  /* 0x0000000000087984 */ /* 0x000ea80000000c00 */
[----:B------:R-:W3:Y:S04]  /*04c0*/  LDS R17, [R2+0x80] ;  /* 0x0000800002117984 */ /* 0x000ee80000000800 */
[----:B------:R-:W4:Y:S04]  /*04d0*/  LDS.128 R12, [R0+0x2000] ;  /* 0x00200000000c7984 */ /* 0x000f280000000c00 */
[----:B------:R-:W0:Y:S04]  /*04e0*/  LDS R3, [R2+0x100] ;  /* 0x0001000002037984 */ /* 0x000e280000000800 */
[----:B------:R-:W1:Y:S04]  /*04f0*/  LDS R20, [R2+0x180] ;  /* 0x0001800002147984 */ /* 0x000e680000000800 */
[----:B------:R-:W-:Y:S01]  /*0500*/  LDS R28, [R2+0x3980] ;  /* 0x00398000021c7984 */ /* 0x000fe20000000800 */
[----:B--2---:R-:W-:-:S02]  /*0510*/  VIADDMNMX R16, R22, R8, R18, PT ;  /* 0x0000000816107246 */ /* 0x004fc40003800112 */
[----:B---3--:R-:W-:Y:S02]  /*0520*/  VIADDMNMX R8, R17, R8, R21, PT ;  /* 0x0000000811087246 */ /* 0x008fe40003800115 */
[C---:B----4-:R-:W-:Y:S02]  /*0530*/  VIADDMNMX R21, R12.reuse, R17, R19, PT ;  /* 0x000000110c157246 */ /* 0x050fe40003800113 */
[----:B------:R-:W2:Y:S01]  /*0540*/  LDS R19, [R2+0x200] ;  /* 0x0002000002137984 */ /* 0x000ea20000000800 */
[----:B-----5:R-:W-:-:S03]  /*0550*/  VIADDMNMX R18, R12, R22, R23, PT ;  /* 0x000000160c127246 */ /* 0x020fc60003800117 */
[----:B------:R-:W3:Y:S04]  /*0560*/  LDS R17, [R2+0x280] ;  /* 0x0002800002117984 */ /* 0x000ee80000000800 */
[----:B------:R-:W4:Y:S04]  /*0570*/  LDS R22, [R2+0x300] ;  /* 0x0003000002167984 */ /* 0x000f280000000800 */
[----:B------:R-:W5:Y:S01]  /*0580*/  LDS R12, [R2+0x380] ;  /* 0x00038000020c7984 */ /* 0x000f620000000800 */
[----:B0-----:R-:W-:Y:S02]  /*0590*/  VIADDMNMX R16, R3, R9, R16, PT ;  /* 0x0000000903107246 */ /* 0x001fe40003800110 */
[----:B------:R-:W-:-:S02]  /*05a0*/  VIADDMNMX R18, R13, R3, R18, PT ;  /* 0x000000030d127246 */ /* 0x000fc40003800112 */
[----:B-1----:R-:W-:Y:S01]  /*05b0*/  VIADDMNMX R8, R20, R9, R8, PT ;  /* 0x0000000914087246 */ /* 0x002fe20003800108 */
[----:B------:R-:W-:Y:S01]  /*05c0*/  LDS R3, [R2+0x480] ;  /* 0x0004800002037984 */ /* 0x000fe20000000800 */
[----:B------:R-:W-:Y:S02]  /*05d0*/  VIADDMNMX R21, R13, R20, R21, PT ;  /* 0x000000140d157246 */ /* 0x000fe40003800115 */
[-C--:B--2---:R-:W-:Y:S02]  /*05e0*/  VIADDMNMX R16, R19, R10.reuse, R16, PT ;  /* 0x0000000a13107246 */ /* 0x084fe40003800110 */
[C---:B------:R-:W-:Y:S02]  /*05f0*/  VIADDMNMX R13, R14.reuse, R19, R18, PT ;  /* 0x000000130e0d7246 */ /* 0x040fe40003800112 */
[----:B---3--:R-:W-:Y:S02]  /*0600*/  VIADDMNMX R8, R17, R10, R8, PT ;  /* 0x0000000a11087246 */ /* 0x008fe40003800108 */
[----:B------:R-:W-:-:S02]  /*0610*/  VIADDMNMX R14, R14, R17, R21, PT ;  /* 0x000000110e0e7246 */ /* 0x000fc40003800115 */
[----:B----4-:R-:W-:Y:S01]  /*0620*/  VIADDMNMX R20, R22, R11, R16, PT ;  /* 0x0000000b16147246 */ /* 0x010fe20003800110 */
[----:B------:R-:W-:Y:S01]  /*0630*/  LDS R21, [R2+0x400] ;  /* 0x0004000002157984 */ /* 0x000fe20000000800 */
[----:B------:R-:W-:-:S03]  /*0640*/  VIADDMNMX R13, R15, R22, R13, PT ;  /* 0x000000160f0d7246 */ /* 0x000fc6000380010d */
[----:B------:R-:W0:Y:S01]  /*0650*/  LDS.128 R16, [R0+0x10] ;  /* 0x0000100000107984 */ /* 0x000e220000000c00 */
[----:B-----5:R-:W-:-:S03]  /*0660*/  VIADDMNMX R22, R12, R11, R8, PT ;  /* 0x0000000b0c167246 */ /* 0x020fc60003800108 */
[----:B------:R-:W1:Y:S01]  /*0670*/  LDS.128 R8, [R0+0x2010] ;  /* 0x0020100000087984 */ /* 0x000e620000000c00 */
[----:B------:R-:W-:-:S03]  /*0680*/  VIADDMNMX R15, R15, R12, R14, PT ;  /* 0x0000000c0f0f7246 */ /* 0x000fc6000380010e */
[----:B------:R-:W2:Y:S01]  /*0690*/  LDS R14, [R2+0x500] ;  /* 0x00050000020e7984 */ /* 0x000ea20000000800 */
[----:B0-----:R-:W-:-:S03]  /*06a0*/  VIADDMNMX R12, R21, R16, R20, PT ;  /* 0x00000010150c7246 */ /* 0x001fc60003800114 */
[----:B------:R-:W0:Y:S01]  /*06b0*/  LDS R20, [R2+0x580] ;  /* 0x0005800002147984 */ /* 0x000e220000000800 */
[----:B------:R-:W-:Y:S02]  /*06c0*/  VIADDMNMX R16, R3, R16, R22, PT ;  /* 0x0000001003107246 */ /* 0x000fe40003800116 */
[C---:B-1----:R-:W-:Y:S01]  /*06d0*/  VIADDMNMX R13, R8.reuse, R21, R13, PT ;  /* 0x00000015080d7246 */ /* 0x042fe2000380010d */
[----:B------:R-:W-:Y:S01]  /*06e0*/  LDS R22, [R2+0x700] ;  /* 0x0007000002167984 */ /* 0x000fe20000000800 */
[----:B------:R-:W-:-:S03]  /*06f0*/  VIADDMNMX R21, R8, R3, R15, PT ;  /* 0x0000000308157246 */ /* 0x000fc6000380010f */
[----:B------:R-:W1:Y:S04]  /*0700*/  LDS R15, [R2+0x600] ;  /* 0x00060000020f7984 */ /* 0x000e680000000800 */
[----:B------:R-:W3:Y:S04]  /*0710*/  LDS R3, [R2+0x680] ;  /* 0x0006800002037984 */ /* 0x000ee80000000800 */
[----:B------:R-:W4:Y:S01]  /*0720*/  LDS R8, [R2+0x780] ;  /* 0x0007800002087984 */ /* 0x000f220000000800 */
[----:B--2---:R-:W-:Y:S02]  /*0730*/  VIADDMNMX R12, R14, R17, R12, PT ;  /* 0x000000110e0c7246 */ /* 0x004fe4000380010c */
[----:B------:R-:W-:-:S02]  /*0740*/  VIADDMNMX R13, R9, R14, R13, PT ;  /* 0x0000000e090d7246 */ /* 0x000fc4000380010d */
[----:B0-----:R-:W-:Y:S02]  /*0750*/  VIADDMNMX R16, R20, R17, R16, PT ;  /* 0x0000001114107246 */ /* 0x001fe40003800110 */
[----:B------:R-:W-:Y:S02]  /*0760*/  VIADDMNMX R21, R9, R20, R21, PT ;  /* 0x0000001409157246 */ /* 0x000fe40003800115 */
[-C--:B-1----:R-:W-:Y:S02]  /*0770*/  VIADDMNMX R12, R15, R18.reuse, R12, PT ;  /* 0x000000120f0c7246 */ /* 0x082fe4000380010c */
[----:B------:R-:W-:Y:S02]  /*0780*/  VIADDMNMX R9, R10, R15, R13, PT ;  /* 0x0000000f0a097246 */ /* 0x000fe4000380010d */
[----:B---3--:R-:W-:Y:S02]  /*0790*/  VIADDMNMX R16, R3, R18, R16, PT ;  /* 0x0000001203107246 */ /* 0x008fe40003800110 */
[----:B------:R-:W-:-:S02]  /*07a0*/  VIADDMNMX R20, R22, R19, R12, PT ;  /* 0x0000001316147246 */ /* 0x000fc4000380010c */
[C---:B------:R-:W-:Y:S01]  /*07b0*/  VIADDMNMX R9, R11.reuse, R22, R9, PT ;  /* 0x000000160b097246 */ /* 0x040fe20003800109 */
[----:B------:R-:W-:Y:S01]  /*07c0*/  LDS.128 R12, [R0+0x20] ;  /* 0x00002000000c7984 */ /* 0x000fe20000000c00 */
[----:B------:R-:W-:Y:S02]  /*07d0*/  VIADDMNMX R10, R10, R3, R21, PT ;  /* 0x000000030a0a7246 */ /* 0x000fe40003800115 */
[----:B----4-:R-:W-:Y:S01]  /*07e0*/  VIADDMNMX R22, R8, R19, R16, PT ;  /* 0x0000001308167246 */ /* 0x010fe20003800110 */
[----:B------:R-:W0:Y:S04]  /*07f0*/  LDS R21, [R2+0x800] ;  /* 0x0008000002157984 */ /* 0x000e280000000800 */
[----:B------:R-:W1:Y:S04]  /*0800*/  LDS.128 R16, [R0+0x2020] ;  /* 0x0020200000107984 */ /* 0x000e680000000c00 */
[----:B------:R-:W2:Y:S01]  /*0810*/  LDS R3, [R2+0x880] ;  /* 0x0008800002037984 */ /* 0x000ea20000000800 */
[----:B------:R-:W-:-:S03]  /*0820*/  VIADDMNMX R11, R11, R8, R10, PT ;  /* 0x000000080b0b7246 */ /* 0x000fc6000380010a */
[----:B------:R-:W3:Y:S01]  /*0830*/  LDS R10, [R2+0x900] ;  /* 0x00090000020a7984 */ /* 0x000ee20000000800 */
[----:B0-----:R-:W-:-:S03]  /*0840*/  VIADDMNMX R8, R21, R12, R20, PT ;  /* 0x0000000c15087246 */ /* 0x001fc60003800114 */
[----:B------:R-:W0:Y:S01]  /*0850*/  LDS R20, [R2+0x980] ;  /* 0x0009800002147984 */ /* 0x000e220000000800 */
[C---:B-1----:R-:W-:Y:S02]  /*0860*/  VIADDMNMX R9, R16.reuse, R21, R9, PT ;  /* 0x0000001510097246 */ /* 0x042fe40003800109 */
[----:B--2---:R-:W-:Y:S02]  /*0870*/  VIADDMNMX R21, R16, R3, R11, PT ;  /* 0x0000000310157246 */ /* 0x004fe4000380010b */
[----:B------:R-:W1:Y:S01]  /*0880*/  LDS R11, [R2+0xa00] ;  /* 0x000a0000020b7984 */ /* 0x000e620000000800 */
[----:B------:R-:W-:-:S03]  /*0890*/  VIADDMNMX R12, R3, R12, R22, PT ;  /* 0x0000000c030c7246 */ /* 0x000fc60003800116 */
[----:B------:R-:W2:Y:S04]  /*08a0*/  LDS R3, [R2+0xa80] ;  /* 0x000a800002037984 */ /* 0x000ea80000000800 */
[----:B------:R-:W4:Y:S04]  /*08b0*/  LDS R22, [R2+0xb00] ;  /* 0x000b000002167984 */ /* 0x000f280000000800 */
[----:B------:R-:W5:Y:S01]  /*08c0*/  LDS R16, [R2+0xb80] ;  /* 0x000b800002107984 */ /* 0x000f620000000800 */
[----:B---3--:R-:W-:Y:S02]  /*08d0*/  VIADDMNMX R8, R10, R13, R8, PT ;  /* 0x0000000d0a087246 */ /* 0x008fe40003800108 */
[----:B------:R-:W-:-:S02]  /*08e0*/  VIADDMNMX R9, R17, R10, R9, PT ;  /* 0x0000000a11097246 */ /* 0x000fc40003800109 */
[----:B0-----:R-:W-:Y:S02]  /*08f0*/  VIADDMNMX R12, R20, R13, R12, PT ;  /* 0x0000000d140c7246 */ /* 0x001fe4000380010c */
[----:B------:R-:W-:Y:S02]  /*0900*/  VIADDMNMX R21, R17, R20, R21, PT ;  /* 0x0000001411157246 */ /* 0x000fe40003800115 */
[-C--:B-1----:R-:W-:Y:S02]  /*0910*/  VIADDMNMX R8, R11, R14.reuse, R8, PT ;  /* 0x0000000e0b087246 */ /* 0x082fe40003800108 */
[C---:B------:R-:W-:Y:S02]  /*0920*/  VIADDMNMX R9, R18.reuse, R11, R9, PT ;  /* 0x0000000b12097246 */ /* 0x040fe40003800109 */
[----:B--2---:R-:W-:Y:S02]  /*0930*/  VIADDMNMX R12, R3, R14, R12, PT ;  /* 0x0000000e030c7246 */ /* 0x004fe4000380010c */
[----:B------:R-:W-:-:S02]  /*0940*/  VIADDMNMX R18, R18, R3, R21, PT ;  /* 0x0000000312127246 */ /* 0x000fc40003800115 */
[----:B----4-:R-:W-:Y:S01]  /*0950*/  VIADDMNMX R20, R22, R15, R8, PT ;  /* 0x0000000f16147246 */ /* 0x010fe20003800108 */
[----:B------:R-:W-:Y:S01]  /*0960*/  LDS R21, [R2+0xc00] ;  /* 0x000c000002157984 */ /* 0x000fe20000000800 */
[----:B------:R-:W-:-:S03]  /*0970*/  VIADDMNMX R17, R19, R22, R9, PT ;  /* 0x0000001613117246 */ /* 0x000fc60003800109 */
[----:B------:R-:W0:Y:S01]  /*0980*/  LDS.128 R8, [R0+0x30] ;  /* 0x0000300000087984 */ /* 0x000e220000000c00 */
[----:B-----5:R-:W-:-:S03]  /*0990*/  VIADDMNMX R22, R16, R15, R12, PT ;  /* 0x0000000f10167246 */ /* 0x020fc6000380010c */
        /* <DEDUP_REMOVED lines=8> */
[----:B------:R-:W-:Y:S01]  /*0a20*/  VIADDMNMX R21, R12, R3, R19, PT ;  /* 0x000000030c157246 */ /* 0x000fe20003800113 */
[----:B------:R-:W-:Y:S04]  /*0a30*/  LDS R22, [R2+0xf00] ;  /* 0x000f000002167984 */ /* 0x000fe80000000800 */
[----:B------:R-:W1:Y:S04]  /*0a40*/  LDS R19, [R2+0xe00] ;  /* 0x000e000002137984 */ /* 0x000e680000000800 */
[----:B------:R-:W2:Y:S04]  /*0a50*/  LDS R3, [R2+0xe80] ;  /* 0x000e800002037984 */ /* 0x000ea80000000800 */
[----:B------:R-:W4:Y:S01]  /*0a60*/  LDS R12, [R2+0xf80] ;  /* 0x000f8000020c7984 */ /* 0x000f220000000800 */
[----:B---3--:R-:W-:-:S02]  /*0a70*/  VIADDMNMX R16, R18, R9, R16, PT ;  /* 0x0000000912107246 */ /* 0x008fc40003800110 */
[C---:B------:R-:W-:Y:S02]  /*0a80*/  VIADDMNMX R17, R13.reuse, R18, R17, PT ;  /* 0x000000120d117246 */ /* 0x040fe40003800111 */
[----:B0-----:R-:W-:Y:S02]  /*0a90*/  VIADDMNMX R8, R20, R9, R8, PT ;  /* 0x0000000914087246 */ /* 0x001fe40003800108 */
[----:B------:R-:W-:Y:S02]  /*0aa0*/  VIADDMNMX R21, R13, R20, R21, PT ;  /* 0x000000140d157246 */ /* 0x000fe40003800115 */
[-C--:B-1----:R-:W-:Y:S02]  /*0ab0*/  VIADDMNMX R16, R19, R10.reuse, R16, PT ;  /* 0x0000000a13107246 */ /* 0x082fe40003800110 */
[----:B------:R-:W-:Y:S02]  /*0ac0*/  VIADDMNMX R13, R14, R19, R17, PT ;  /* 0x000000130e0d7246 */ /* 0x000fe40003800111 */
[----:B--2---:R-:W-:-:S02]  /*0ad0*/  VIADDMNMX R8, R3, R10, R8, PT ;  /* 0x0000000a03087246 */ /* 0x004fc40003800108 */
[----:B------:R-:W-:Y:S02]  /*0ae0*/  VIADDMNMX R20, R22, R11, R16, PT ;  /* 0x0000000b16147246 */ /* 0x000fe40003800110 */
        /* <DEDUP_REMOVED lines=52> */
[----:B------:R-:W-:Y:S02]  /*0e30*/  VIADDMNMX R17, R19, R22, R9, PT ;  /* 0x0000001613117246 */ /* 0x000fe40003800109 */
[----:B------:R-:W-:Y:S01]  /*0e40*/  VIADDMNMX R18, R18, R3, R21, PT ;  /* 0x0000000312127246 */ /* 0x000fe20003800115 */
[----:B------:R-:W-:Y:S01]  /*0e50*/  LDS.128 R8, [R0+0x60] ;  /* 0x0000600000087984 */ /* 0x000fe20000000c00 */
[----:B----4-:R-:W-:-:S03]  /*0e60*/  VIADDMNMX R22, R16, R15, R12, PT ;  /* 0x0000000f10167246 */ /* 0x010fc6000380010c */
        /* <DEDUP_REMOVED lines=183> */
[----:B------:R-:W1:Y:S04]  /*19e0*/  LDS R3, [R2+0x3480] ;  /* 0x0034800002037984 */ /* 0x000e680000000800 */
[----:B------:R-:W2:Y:S01]  /*19f0*/  LDS.128 R8, [R0+0x20d0] ;  /* 0x0020d00000087984 */ /* 0x000ea20000000c00 */
[----:B------:R-:W-:Y:S02]  /*1a00*/  VIADDMNMX R15, R15, R12, R14, PT ;  /* 0x0000000c0f0f7246 */ /* 0x000fe4000380010e */
[-C--:B0-----:R-:W-:Y:S02]  /*1a10*/  VIADDMNMX R12, R21, R16.reuse, R20, PT ;  /* 0x00000010150c7246 */ /* 0x081fe40003800114 */
[----:B------:R-:W0:Y:S01]  /*1a20*/  LDS R20, [R2+0x3500] ;  /* 0x0035000002147984 */ /* 0x000e220000000800 */
[----:B-1----:R-:W-:-:S03]  /*1a30*/  VIADDMNMX R14, R3, R16, R22, PT ;  /* 0x00000010030e7246 */ /* 0x002fc60003800116 */
[----:B------:R-:W1:Y:S01]  /*1a40*/  LDS R22, [R2+0x3580] ;  /* 0x0035800002167984 */ /* 0x000e620000000800 */
[C---:B--2---:R-:W-:Y:S02]  /*1a50*/  VIADDMNMX R13, R8.reuse, R21, R13, PT ;  /* 0x00000015080d7246 */ /* 0x044fe4000380010d */
[----:B------:R-:W-:Y:S01]  /*1a60*/  VIADDMNMX R21, R8, R3, R15, PT ;  /* 0x0000000308157246 */ /* 0x000fe2000380010f */
[----:B------:R-:W-:Y:S04]  /*1a70*/  LDS R16, [R2+0x3700] ;  /* 0x0037000002107984 */ /* 0x000fe80000000800 */
[----:B------:R-:W2:Y:S04]  /*1a80*/  LDS R15, [R2+0x3600] ;  /* 0x00360000020f7984 */ /* 0x000ea80000000800 */
[----:B------:R-:W3:Y:S04]  /*1a90*/  LDS R3, [R2+0x3680] ;  /* 0x0036800002037984 */ /* 0x000ee80000000800 */
[----:B------:R-:W4:Y:S01]  /*1aa0*/  LDS R8, [R2+0x3780] ;  /* 0x0037800002087984 */ /* 0x000f220000000800 */
[----:B0-----:R-:W-:-:S02]  /*1ab0*/  VIADDMNMX R12, R20, R17, R12, PT ;  /* 0x00000011140c7246 */ /* 0x001fc4000380010c */
[C---:B------:R-:W-:Y:S02]  /*1ac0*/  VIADDMNMX R13, R9.reuse, R20, R13, PT ;  /* 0x00000014090d7246 */ /* 0x040fe4000380010d */
[----:B-1----:R-:W-:Y:S02]  /*1ad0*/  VIADDMNMX R14, R22, R17, R14, PT ;  /* 0x00000011160e7246 */ /* 0x002fe4000380010e */
[----:B------:R-:W-:Y:S02]  /*1ae0*/  VIADDMNMX R20, R9, R22, R21, PT ;  /* 0x0000001609147246 */ /* 0x000fe40003800115 */
[----:B------:R-:W-:Y:S01]  /*1af0*/  LDS R22, [R2+0x3900] ;  /* 0x0039000002167984 */ /* 0x000fe20000000800 */
[-C--:B--2---:R-:W-:Y:S02]  /*1b00*/  VIADDMNMX R9, R15, R18.reuse, R12, PT ;  /* 0x000000120f097246 */ /* 0x084fe4000380010c */
[----:B------:R-:W-:Y:S02]  /*1b10*/  VIADDMNMX R17, R10, R15, R13, PT ;  /* 0x0000000f0a117246 */ /* 0x000fe4000380010d */
[----:B---3--:R-:W-:-:S02]  /*1b20*/  VIADDMNMX R18, R3, R18, R14, PT ;  /* 0x0000001203127246 */ /* 0x008fc4000380010e */
[----:B------:R-:W-:Y:S01]  /*1b30*/  VIADDMNMX R20, R10, R3, R20, PT ;  /* 0x000000030a147246 */ /* 0x000fe20003800114 */
[----:B------:R-:W-:Y:S01]  /*1b40*/  LDS.128 R12, [R0+0xe0] ;  /* 0x0000e000000c7984 */ /* 0x000fe20000000c00 */
[-C--:B------:R-:W-:Y:S02]  /*1b50*/  VIADDMNMX R21, R16, R19.reuse, R9, PT ;  /* 0x0000001310157246 */ /* 0x080fe40003800109 */
[----:B------:R-:W-:Y:S01]  /*1b60*/  VIADDMNMX R10, R11, R16, R17, PT ;  /* 0x000000100b0a7246 */ /* 0x000fe20003800111 */
[----:B------:R-:W0:Y:S01]  /*1b70*/  LDS R3, [R2+0x3800] ;  /* 0x0038000002037984 */ /* 0x000e220000000800 */
[----:B----4-:R-:W-:-:S03]  /*1b80*/  VIADDMNMX R23, R8, R19, R18, PT ;  /* 0x0000001308177246 */ /* 0x010fc60003800112 */
[----:B------:R-:W1:Y:S04]  /*1b90*/  LDS.128 R16, [R0+0x20e0] ;  /* 0x0020e00000107984 */ /* 0x000e680000000c00 */
[----:B------:R-:W2:Y:S01]  /*1ba0*/  LDS R9, [R2+0x3880] ;  /* 0x0038800002097984 */ /* 0x000ea20000000800 */
[----:B------:R-:W-:-:S03]  /*1bb0*/  VIADDMNMX R20, R11, R8, R20, PT ;  /* 0x000000080b147246 */ /* 0x000fc60003800114 */
[----:B------:R-:W3:Y:S01]  /*1bc0*/  LDS R11, [R2+0x3a00] ;  /* 0x003a0000020b7984 */ /* 0x000ee20000000800 */
[-C--:B0-----:R-:W-:Y:S02]  /*1bd0*/  VIADDMNMX R8, R3, R12.reuse, R21, PT ;  /* 0x0000000c03087246 */ /* 0x081fe40003800115 */
[C---:B-1----:R-:W-:Y:S02]  /*1be0*/  VIADDMNMX R10, R16.reuse, R3, R10, PT ;  /* 0x00000003100a7246 */ /* 0x042fe4000380010a */
[----:B------:R-:W0:Y:S01]  /*1bf0*/  LDS R3, [R2+0x3a80] ;  /* 0x003a800002037984 */ /* 0x000e220000000800 */
[----:B--2---:R-:W-:Y:S02]  /*1c00*/  VIADDMNMX R12, R9, R12, R23, PT ;  /* 0x0000000c090c7246 */ /* 0x004fe40003800117 */
[----:B------:R-:W-:Y:S02]  /*1c10*/  VIADDMNMX R9, R16, R9, R20, PT ;  /* 0x0000000910097246 */ /* 0x000fe40003800114 */
[----:B------:R-:W1:Y:S01]  /*1c20*/  LDS R20, [R2+0x3b00] ;  /* 0x003b000002147984 */ /* 0x000e620000000800 */
[----:B------:R-:W-:-:S02]  /*1c30*/  VIADDMNMX R8, R22, R13, R8, PT ;  /* 0x0000000d16087246 */ /* 0x000fc40003800108 */
[----:B------:R-:W-:Y:S02]  /*1c40*/  VIADDMNMX R12, R28, R13, R12, PT ;  /* 0x0000000d1c0c7246 */ /* 0x000fe4000380010c */
[C---:B------:R-:W-:Y:S01]  /*1c50*/  VIADDMNMX R10, R17.reuse, R22, R10, PT ;  /* 0x00000016110a7246 */ /* 0x040fe2000380010a */
[----:B------:R-:W-:Y:S01]  /*1c60*/  LDS R13, [R2+0x3c80] ;  /* 0x003c8000020d7984 */ /* 0x000fe20000000800 */
[----:B------:R-:W-:Y:S02]  /*1c70*/  VIADDMNMX R9, R17, R28, R9, PT ;  /* 0x0000001c11097246 */ /* 0x000fe40003800109 */
[-C--:B---3--:R-:W-:Y:S01]  /*1c80*/  VIADDMNMX R16, R11, R14.reuse, R8, PT ;  /* 0x0000000e0b107246 */ /* 0x088fe20003800108 */
[----:B------:R-:W-:Y:S01]  /*1c90*/  LDS R28, [R2+0x3f00] ;  /* 0x003f0000021c7984 */ /* 0x000fe20000000800 */
[----:B------:R-:W-:Y:S02]  /*1ca0*/  VIADDMNMX R17, R18, R11, R10, PT ;  /* 0x0000000b12117246 */ /* 0x000fe4000380010a */
[----:B0-----:R-:W-:-:S02]  /*1cb0*/  VIADDMNMX R14, R3, R14, R12, PT ;  /* 0x0000000e030e7246 */ /* 0x001fc4000380010c */
[----:B------:R-:W0:Y:S01]  /*1cc0*/  LDS R12, [R2+0x3b80] ;  /* 0x003b8000020c7984 */ /* 0x000e220000000800 */
[----:B------:R-:W-:-:S03]  /*1cd0*/  VIADDMNMX R18, R18, R3, R9, PT ;  /* 0x0000000312127246 */ /* 0x000fc60003800109 */
[----:B------:R-:W-:Y:S01]  /*1ce0*/  LDS R3, [R2+0x3c00] ;  /* 0x003c000002037984 */ /* 0x000fe20000000800 */
[----:B-1----:R-:W-:-:S03]  /*1cf0*/  VIADDMNMX R16, R20, R15, R16, PT ;  /* 0x0000000f14107246 */ /* 0x002fc60003800110 */
[----:B------:R-:W1:Y:S01]  /*1d00*/  LDS.128 R8, [R0+0xf0] ;  /* 0x0000f00000087984 */ /* 0x000e620000000c00 */
[----:B------:R-:W-:-:S03]  /*1d10*/  VIADDMNMX R17, R19, R20, R17, PT ;  /* 0x0000001413117246 */ /* 0x000fc60003800111 */
[----:B------:R-:W2:Y:S04]  /*1d20*/  LDS.128 R20, [R0+0x20f0] ;  /* 0x0020f00000147984 */ /* 0x000ea80000000c00 */
[----:B------:R-:W-:Y:S01]  /*1d30*/  LDS R0, [R2+0x3f80] ;  /* 0x003f800002007984 */ /* 0x000fe20000000800 */
[----:B0-----:R-:W-:Y:S02]  /*1d40*/  VIADDMNMX R15, R12, R15, R14, PT ;  /* 0x0000000f0c0f7246 */ /* 0x001fe4000380010e */
[----:B------:R-:W-:Y:S01]  /*1d50*/  VIADDMNMX R18, R19, R12, R18, PT ;  /* 0x0000000c13127246 */ /* 0x000fe20003800112 */
[----:B------:R-:W0:Y:S04]  /*1d60*/  LDS R14, [R2+0x3d80] ;  /* 0x003d8000020e7984 */ /* 0x000e280000000800 */
[----:B------:R-:W3:Y:S01]  /*1d70*/  LDS R12, [R2+0x3d00] ;  /* 0x003d0000020c7984 */ /* 0x000ee20000000800 */
[----:B-1----:R-:W-:-:S02]  /*1d80*/  VIADDMNMX R16, R3, R8, R16, PT ;  /* 0x0000000803107246 */ /* 0x002fc40003800110 */
[----:B------:R-:W-:Y:S02]  /*1d90*/  VIADDMNMX R8, R13, R8, R15, PT ;  /* 0x000000080d087246 */ /* 0x000fe4000380010f */
[----:B------:R-:W1:Y:S01]  /*1da0*/  LDS R15, [R2+0x3e00] ;  /* 0x003e0000020f7984 */ /* 0x000e620000000800 */
[----:B--2---:R-:W-:-:S03]  /*1db0*/  VIADDMNMX R17, R20, R3, R17, PT ;  /* 0x0000000314117246 */ /* 0x004fc60003800111 */
[----:B------:R-:W2:Y:S01]  /*1dc0*/  LDS R3, [R2+0x3e80] ;  /* 0x003e800002037984 */ /* 0x000ea20000000800 */
[----:B------:R-:W-:Y:S02]  /*1dd0*/  VIADDMNMX R18, R20, R13, R18, PT ;  /* 0x0000000d14127246 */ /* 0x000fe40003800112 */
[-C--:B0-----:R-:W-:Y:S02]  /*1de0*/  VIADDMNMX R8, R14, R9.reuse, R8, PT ;  /* 0x000000090e087246 */ /* 0x081fe40003800108 */
[----:B---3--:R-:W-:Y:S02]  /*1df0*/  VIADDMNMX R16, R12, R9, R16, PT ;  /* 0x000000090c107246 */ /* 0x008fe40003800110 */
[C---:B------:R-:W-:Y:S02]  /*1e00*/  VIADDMNMX R17, R21.reuse, R12, R17, PT ;  /* 0x0000000c15117246 */ /* 0x040fe40003800111 */
[----:B------:R-:W-:Y:S02]  /*1e10*/  VIADDMNMX R18, R21, R14, R18, PT ;  /* 0x0000000e15127246 */ /* 0x000fe40003800112 */
[----:B-1----:R-:W-:-:S02]  /*1e20*/  VIADDMNMX R16, R15, R10, R16, PT ;  /* 0x0000000a0f107246 */ /* 0x002fc40003800110 */
[C---:B------:R-:W-:Y:S02]  /*1e30*/  VIADDMNMX R17, R22.reuse, R15, R17, PT ;  /* 0x0000000f16117246 */ /* 0x040fe40003800111 */
[----:B--2---:R-:W-:Y:S02]  /*1e40*/  VIADDMNMX R8, R3, R10, R8, PT ;  /* 0x0000000a03087246 */ /* 0x004fe40003800108 */
[----:B------:R-:W-:Y:S02]  /*1e50*/  VIADDMNMX R18, R22, R3, R18, PT ;  /* 0x0000000316127246 */ /* 0x000fe40003800112 */
[-C--:B------:R-:W-:Y:S02]  /*1e60*/  VIADDMNMX R3, R28, R11.reuse, R16, PT ;  /* 0x0000000b1c037246 */ /* 0x080fe40003800110 */
[----:B------:R-:W-:Y:S02]  /*1e70*/  VIADDMNMX R17, R23, R28, R17, PT ;  /* 0x0000001c17117246 */ /* 0x000fe40003800111 */
[----:B------:R-:W-:-:S02]  /*1e80*/  VIADDMNMX R11, R0, R11, R8, PT ;  /* 0x0000000b000b7246 */ /* 0x000fc40003800108 */
[----:B------:R-:W-:Y:S01]  /*1e90*/  VIADDMNMX R23, R23, R0, R18, PT ;  /* 0x0000000017177246 */ /* 0x000fe20003800112 */
[----:B------:R-:W-:Y:S04]  /*1ea0*/  STG.E desc[UR8][R26.64], R3 ;  /* 0x000000031a007986 */ /* 0x000fe8000c101908 */
[----:B------:R-:W-:Y:S04]  /*1eb0*/  STG.E desc[UR8][R24.64], R17 ;  /* 0x0000001118007986 */ /* 0x000fe8000c101908 */
[----:B------:R-:W-:Y:S04]  /*1ec0*/  STG.E desc[UR8][R6.64], R11 ;  /* 0x0000000b06007986 */ /* 0x000fe8000c101908 */
[----:B------:R-:W-:Y:S01]  /*1ed0*/  STG.E desc[UR8][R4.64], R23 ;  /* 0x0000001704007986 */ /* 0x000fe2000c101908 */
[----:B------:R-:W-:Y:S05]  /*1ee0*/  EXIT ;  /* 0x000000000000794d */ /* 0x000fea0003800000 */
.L_x_0:
[----:B------:R-:W-:-:S00]  /*1ef0*/  BRA `(.L_x_0) ;  /* 0xfffffffc00fc7947 */ /* 0x000fc0000383ffff */
[----:B------:R-:W-:-:S00]  /*1f00*/  NOP ;  /* 0x0000000000007918 */ /* 0x000fc00000000000 */
[----:B------:R-:W-:-:S00]  /*1f10*/  NOP ;  /* 0x0000000000007918 */ /* 0x000fc00000000000 */
[----:B------:R-:W-:-:S00]  /*1f20*/  NOP ;  /* 0x0000000000007918 */ /* 0x000fc00000000000 */
[----:B------:R-:W-:-:S00]  /*1f30*/  NOP ;  /* 0x0000000000007918 */ /* 0x000fc00000000000 */
[----:B------:R-:W-:-:S00]  /*1f40*/  NOP ;  /* 0x0000000000007918 */ /* 0x000fc00000000000 */
[----:B------:R-:W-:-:S00]  /*1f50*/  NOP ;  /* 0x0000000000007918 */ /* 0x000fc00000000000 */
[----:B------:R-:W-:-:S00]  /*1f60*/  NOP ;  /* 0x0000000000007918 */ /* 0x000fc00000000000 */
[----:B------:R-:W-:-:S00]  /*1f70*/  NOP ;  /* 0x0000000000007918 */ /* 0x000fc00000000000 */
.L_x_3:


//--------------------- .text._Z16blockedFW_Phase2Pijj --------------------------
	.section	.text._Z16blockedFW_Phase2Pijj,"ax",@progbits
	.align	128
        .global         _Z16blockedFW_Phase2Pijj
        .type           _Z16blockedFW_Phase2Pijj,@function
        .size           _Z16blockedFW_Phase2Pijj,(.L_x_4 - _Z16blockedFW_Phase2Pijj)
        .other          _Z16blockedFW_Phase2Pijj,@"STO_CUDA_ENTRY STV_DEFAULT"
_Z16blockedFW_Phase2Pijj:
.text._Z16blockedFW_Phase2Pijj:
[----:B------:R-:W-:Y:S01]  /*0000*/  LDC R1, c[0x0][0x37c] ;  /* 0x0000df00ff017b82 */ /* 0x000fe20000000800 */
[----:B------:R-:W0:Y:S07]  /*0010*/  S2R R7, SR_CTAID.Y ;  /* 0x0000000000077919 */ /* 0x000e2e0000002600 */
[----:B------:R-:W0:Y:S02]  /*0020*/  LDC R0, c[0x0][0x388] ;  /* 0x0000e200ff007b82 */ /* 0x000e240000000800 */
[----:B0-----:R-:W-:-:S13]  /*0030*/  ISETP.NE.AND P0, PT, R7, R0, PT ;  /* 0x000000000700720c */ /* 0x001fda0003f05270 */
[----:B------:R-:W-:Y:S05]  /*0040*/  @!P0 EXIT ;  /* 0x000000000000894d */ /* 0x000fea0003800000 */
        /* <DEDUP_REMOVED lines=9> */
[C---:B------:R-:W-:Y:S02]  /*00e0*/  IMAD R3, R7.reuse, 0x40, R23 ;  /* 0x0000004007037824 */ /* 0x040fe400078e0217 */
[----:B------:R-:W-:Y:S02]  /*00f0*/  IMAD R6, R10, 0x20, R2 ;  /* 0x000000200a067824 */ /* 0x000fe400078e0202 */
[----:B------:R-:W-:-:S02]  /*0100*/  IMAD R7, R7, 0x40, R22 ;  /* 0x0000004007077824 */ /* 0x000fc400078e0216 */
[----:B------:R-:W-:Y:S02]  /*0110*/  IMAD R13, R3, R10, R0 ;  /* 0x0000000a030d7224 */ /* 0x000fe400078e0200 */
[----:B------:R-:W-:Y:S02]  /*0120*/  VIADD R11, R9, 0x20 ;  /* 0x00000020090b7836 */ /* 0x000fe40000000000 */
[----:B------:R-:W-:Y:S02]  /*0130*/  IMAD.IADD R19, R0, 0x1, R6 ;  /* 0x0000000100137824 */ /* 0x000fe400078e0206 */
[----:B------:R-:W-:Y:S02]  /*0140*/  IMAD.IADD R31, R7, 0x1, R2 ;  /* 0x00000001071f7824 */ /* 0x000fe400078e0202 */
[----:B------:R-:W-:Y:S02]  /*0150*/  IMAD R15, R10, 0x20, R13 ;  /* 0x000000200a0f7824 */ /* 0x000fe400078e020d */
[----:B----4-:R-:W-:-:S04]  /*0160*/  IMAD.WIDE.U32 R2, R9, 0x4, R4 ;  /* 0x0000000409027825 */ /* 0x010fc800078e0004 */
[----:B------:R-:W-:Y:S01]  /*0170*/  IMAD.IADD R7, R7, 0x1, R6 ;  /* 0x0000000107077824 */ /* 0x000fe200078e0206 */
[----:B--2---:R0:W2:Y:S01]  /*0180*/  LDG.E R24, desc[UR8][R2.64] ;  /* 0x0000000802187981 */ /* 0x0040a2000c1e1900 */
[----:B------:R-:W-:-:S04]  /*0190*/  IMAD.WIDE.U32 R8, R11, 0x4, R4 ;  /* 0x000000040b087825 */ /* 0x000fc800078e0004 */
[----:B------:R-:W-:Y:S01]  /*01a0*/  VIADD R21, R19, 0x20 ;  /* 0x0000002013157836 */ /* 0x000fe20000000000 */
[----:B------:R1:W3:Y:S01]  /*01b0*/  LDG.E R25, desc[UR8][R8.64] ;  /* 0x0000000808197981 */ /* 0x0002e2000c1e1900 */
[----:B------:R-:W-:Y:S02]  /*01c0*/  VIADD R17, R13, 0x20 ;  /* 0x000000200d117836 */ /* 0x000fe40000000000 */
[----:B------:R-:W-:Y:S02]  /*01d0*/  VIADD R29, R15, 0x20 ;  /* 0x000000200f1d7836 */ /* 0x000fe40000000000 */
[----:B------:R-:W-:Y:S02]  /*01e0*/  VIADD R33, R31, 0x20 ;  /* 0x000000201f217836 */ /* 0x000fe40000000000 */
[----:B------:R-:W-:Y:S02]  /*01f0*/  VIADD R35, R7, 0x20 ;  /* 0x0000002007237836 */ /* 0x000fe40000000000 */
[----:B------:R-:W-:-:S04]  /*0200*/  IMAD.WIDE.U32 R18, R19, 0x4, R4 ;  /* 0x0000000413127825 */ /* 0x000fc800078e0004 */
[--C-:B------:R-:W-:Y:S01]  /*0210*/  IMAD.WIDE.U32 R20, R21, 0x4, R4.reuse ;  /* 0x0000000415147825 */ /* 0x100fe200078e0004 */
[----:B------:R4:W5:Y:S03]  /*0220*/  LDG.E R27, desc[UR8][R18.64] ;  /* 0x00000008121b7981 */ /* 0x000966000c1e1900 */
[--C-:B------:R-:W-:Y:S01]  /*0230*/  IMAD.WIDE.U32 R12, R13, 0x4, R4.reuse ;  /* 0x000000040d0c7825 */ /* 0x100fe200078e0004 */
[----:B------:R4:W5:Y:S03]  /*0240*/  LDG.E R26, desc[UR8][R20.64] ;  /* 0x00000008141a7981 */ /* 0x000966000c1e1900 */
[----:B------:R-:W-:-:S04]  /*0250*/  IMAD.WIDE.U32 R16, R17, 0x4, R4 ;  /* 0x0000000411107825 */ /* 0x000fc800078e0004 */
[----:B------:R-:W-:-:S04]  /*0260*/  IMAD.WIDE.U32 R14, R15, 0x4, R4 ;  /* 0x000000040f0e7825 */ /* 0x000fc800078e0004 */
[--C-:B------:R-:W-:Y:S02]  /*0270*/  IMAD.WIDE.U32 R10, R31, 0x4, R4.reuse ;  /* 0x000000041f0a7825 */ /* 0x100fe400078e0004 */
[----:B------:R-:W5:Y:S02]  /*0280*/  LDG.E R31, desc[UR8][R16.64] ;  /* 0x00000008101f7981 */ /* 0x000f64000c1e1900 */
[--C-:B0-----:R-:W-:Y:S02]  /*0290*/  IMAD.WIDE.U32 R2, R29, 0x4, R4.reuse ;  /* 0x000000041d027825 */ /* 0x101fe400078e0004 */
[----:B------:R-:W5:Y:S02]  /*02a0*/  LDG.E R29, desc[UR8][R12.64] ;  /* 0x000000080c1d7981 */ /* 0x000f64000c1e1900 */
[--C-:B-1----:R-:W-:Y:S02]  /*02b0*/  IMAD.WIDE.U32 R8, R33, 0x4, R4.reuse ;  /* 0x0000000421087825 */ /* 0x102fe400078e0004 */
[----:B------:R-:W5:Y:S02]  /*02c0*/  LDG.E R33, desc[UR8][R14.64] ;  /* 0x000000080e217981 */ /* 0x000f64000c1e1900 */
[----:B------:R-:W-:-:S02]  /*02d0*/  IMAD.WIDE.U32 R6, R7, 0x4, R4 ;  /* 0x0000000407067825 */ /* 0x000fc400078e0004 */
[----:B------:R-:W5:Y:S02]  /*02e0*/  LDG.E R37, desc[UR8][R10.64] ;  /* 0x000000080a257981 */ /* 0x000f64000c1e1900 */
[----:B------:R-:W-:Y:S02]  /*02f0*/  IMAD.WIDE.U32 R4, R35, 0x4, R4 ;  /* 0x0000000423047825 */ /* 0x000fe400078e0004 */
[----:B------:R-:W5:Y:S04]  /*0300*/  LDG.E R35, desc[UR8][R2.64] ;  /* 0x0000000802237981 */ /* 0x000f68000c1e1900 */
[----:B------:R-:W5:Y:S04]  /*0310*/  LDG.E R30, desc[UR8][R8.64] ;  /* 0x00000008081e7981 */ /* 0x000f68000c1e1900 */
[----:B------:R-:W5:Y:S04]  /*0320*/  LDG.E R32, desc[UR8][R6.64] ;  /* 0x0000000806207981 */ /* 0x000f68000c1e1900 */
[----:B------:R-:W5:Y:S01]  /*0330*/  LDG.E R34, desc[UR8][R4.64] ;  /* 0x0000000804227981 */ /* 0x000f62000c1e1900 */
[----:B------:R-:W0:Y:S01]  /*0340*/  S2UR UR6, SR_CgaCtaId ;  /* 0x00000000000679c3 */ /* 0x000e220000008800 */
[----:B------:R-:W-:-:S02]  /*0350*/  UMOV UR4, 0x400 ;  /* 0x0000040000047882 */ /* 0x000fc40000000000 */
[----:B------:R-:W-:Y:S02]  /*0360*/  UIADD3 UR5, UPT, UPT, UR4, 0x4000, URZ ;  /* 0x0000400004057890 */ /* 0x000fe4000fffe0ff */
[----:B0-----:R-:W-:Y:S02]  /*0370*/  ULEA UR7, UR6, UR4, 0x18 ;  /* 0x0000000406077291 */ /* 0x001fe4000f8ec0ff */
[----:B------:R-:W-:Y:S02]  /*0380*/  UIADD3 UR4, UPT, UPT, UR4, 0x8000, URZ ;  /* 0x0000800004047890 */ /* 0x000fe4000fffe0ff */
[----:B------:R-:W-:Y:S02]  /*0390*/  ULEA UR5, UR6, UR5, 0x18 ;  /* 0x0000000506057291 */ /* 0x000fe4000f8ec0ff */
[----:B------:R-:W-:Y:S01]  /*03a0*/  ULEA UR4, UR6, UR4, 0x18 ;  /* 0x0000000406047291 */ /* 0x000fe2000f8ec0ff */
[----:B----4-:R-:W-:-:S03]  /*03b0*/  LEA R19, R23, UR7, 0x8 ;  /* 0x0000000717137c11 */ /* 0x010fc6000f8e40ff */
[C---:B------:R-:W-:Y:S02]  /*03c0*/  LEA R21, R23.reuse, UR5, 0x8 ;  /* 0x0000000517157c11 */ /* 0x040fe4000f8e40ff */
[C---:B------:R-:W-:Y:S01]  /*03d0*/  LEA R18, R22.reuse, UR4, 0x2 ;  /* 0x0000000416127c11 */ /* 0x040fe2000f8e10ff */
[C---:B------:R-:W-:Y:S02]  /*03e0*/  IMAD R28, R22.reuse, 0x4, R19 ;  /* 0x00000004161c7824 */ /* 0x040fe400078e0213 */
[C---:B------:R-:W-:Y:S02]  /*03f0*/  IMAD R20, R22.reuse, 0x4, R21 ;  /* 0x0000000416147824 */ /* 0x040fe400078e0215 */
[----:B------:R-:W-:Y:S01]  /*0400*/  IMAD R0, R23, 0x100, R18 ;  /* 0x0000010017007824 */ /* 0x000fe200078e0212 */
[----:B------:R-:W-:Y:S01]  /*0410*/  LEA R22, R22, UR7, 0x2 ;  /* 0x0000000716167c11 */ /* 0x000fe2000f8e10ff */
[----:B--2---:R-:W-:Y:S04]  /*0420*/  STS [R28], R24 ;  /* 0x000000181c007388 */ /* 0x004fe80000000800 */
[----:B---3--:R-:W-:Y:S04]  /*0430*/  STS [R28+0x80], R25 ;  /* 0x000080191c007388 */ /* 0x008fe80000000800 */
[----:B-----5:R-:W-:Y:S04]  /*0440*/  STS [R28+0x2000], R27 ;  /* 0x0020001b1c007388 */ /* 0x020fe80000000800 */
[----:B------:R-:W-:Y:S04]  /*0450*/  STS [R28+0x2080], R26 ;  /* 0x0020801a1c007388 */ /* 0x000fe80000000800 */
[----:B------:R-:W-:Y:S04]  /*0460*/  STS [R20+0x80], R31 ;  /* 0x0000801f14007388 */ /* 0x000fe80000000800 */
[----:B------:R-:W-:Y:S04]  /*0470*/  STS [R20], R29 ;  /* 0x0000001d14007388 */ /* 0x000fe80000000800 */
[----:B------:R-:W-:Y:S04]  /*0480*/  STS [R20+0x2000], R33 ;  /* 0x0020002114007388 */ /* 0x000fe80000000800 */
[----:B------:R-:W-:Y:S04]  /*0490*/  STS [R20+0x2080], R35 ;  /* 0x0020802314007388 */ /* 0x000fe80000000800 */
[----:B------:R-:W-:Y:S04]  /*04a0*/  STS [R0], R37 ;  /* 0x0000002500007388 */ /* 0x000fe80000000800 */
[----:B------:R-:W-:Y:S04]  /*04b0*/  STS [R0+0x80], R30 ;  /* 0x0000801e00007388 */ /* 0x000fe80000000800 */
[----:B------:R-:W-:Y:S04]  /*04c0*/  STS [R0+0x2000], R32 ;  /* 0x0020002000007388 */ /* 0x000fe80000000800 */
[----:B------:R-:W-:Y:S01]  /*04d0*/  STS [R0+0x2080], R34 ;  /* 0x0020802200007388 */ /* 0x000fe20000000800 */
[----:B------:R-:W-:Y:S06]  /*04e0*/  BAR.SYNC.DEFER_BLOCKING 0x0 ;  /* 0x0000000000007b1d */ /* 0x000fec0000010000 */
[----:B------:R-:W-:Y:S04]  /*04f0*/  LDS R23, [R20] ;  /* 0x0000000014177984 */ /* 0x000fe80000000800 */
[----:B------:R-:W-:Y:S04]  /*0500*/  LDS R24, [R21] ;  /* 0x0000000015187984 */ /* 0x000fe80000000800 */
[----:B------:R-:W0:Y:S04]  /*0510*/  LDS R36, [R22] ;  /* 0x0000000016247984 */ /* 0x000e280000000800 */
[----:B------:R-:W-:Y:S04]  /*0520*/  LDS R25, [R0] ;  /* 0x0000000000197984 */ /* 0x000fe80000000800 */
[----:B------:R-:W-:Y:S04]  /*0530*/  LDS R27, [R0+0x80] ;  /* 0x00008000001b7984 */ /* 0x000fe80000000800 */
[----:B------:R-:W-:Y:S04]  /*0540*/  LDS R28, [R0+0x2000] ;  /* 0x00200000001c7984 */ /* 0x000fe80000000800 */
[----:B------:R-:W-:Y:S04]  /*0550*/  LDS R26, [R0+0x2080] ;  /* 0x00208000001a7984 */ /* 0x000fe80000000800 */
[----:B------:R-:W-:Y:S01]  /*0560*/  LDS R31, [R20+0x2000] ;  /* 0x00200000141f7984 */ /* 0x000fe20000000800 */
[----:B0-----:R-:W-:-:S05]  /*0570*/  VIADDMNMX R29, R36, R24, R23, PT ;  /* 0x00000018241d7246 */ /* 0x001fca0003800117 */
[----:B------:R-:W-:Y:S04]  /*0580*/  STS [R20], R29 ;  /* 0x0000001d14007388 */ /* 0x000fe80000000800 */
[----:B------:R-:W0:Y:S04]  /*0590*/  LDS R23, [R21+0x2000] ;  /* 0x0020000015177984 */ /* 0x000e280000000800 */
[----:B------:R-:W-:Y:S04]  /*05a0*/  LDS R32, [R21] ;  /* 0x0000000015207984 */ /* 0x000fe80000000800 */
[----:B------:R-:W-:Y:S01]  /*05b0*/  LDS R24, [R22+0x80] ;  /* 0x0000800016187984 */ /* 0x000fe20000000800 */
[----:B0-----:R-:W-:-:S03]  /*05c0*/  VIADDMNMX R31, R36, R23, R31, PT ;  /* 0x00000017241f7246 */ /* 0x001fc6000380011f */
[----:B------:R-:W0:Y:S04]  /*05d0*/  LDS R23, [R20+0x80] ;  /* 0x0000800014177984 */ /* 0x000e280000000800 */
[----:B------:R-:W-:Y:S04]  /*05e0*/  STS [R20+0x2000], R31 ;  /* 0x0020001f14007388 */ /* 0x000fe80000000800 */
[----:B------:R-:W-:Y:S04]  /*05f0*/  LDS R30, [R19] ;  /* 0x00000000131e7984 */ /* 0x000fe80000000800 */
[----:B------:R-:W1:Y:S01]  /*0600*/  LDS R33, [R18] ;  /* 0x0000000012217984 */ /* 0x000e620000000800 */
[----:B0-----:R-:W-:-:S03]  /*0610*/  VIADDMNMX R23, R24, R32, R23, PT ;  /* 0x0000002018177246 */ /* 0x001fc60003800117 */
[----:B------:R-:W-:Y:S01]  /*0620*/  LDS R32, [R21+0x2000] ;  /* 0x0020000015207984 */ /* 0x000fe20000000800 */
[----:B-1----:R-:W-:-:S03]  /*0630*/  VIADDMNMX R25, R33, R30, R25, PT ;  /* 0x0000001e21197246 */ /* 0x002fc60003800119 */
[----:B------:R-:W0:Y:S04]  /*0640*/  LDS R33, [R20+0x2080] ;  /* 0x0020800014217984 */ /* 0x000e280000000800 */
[----:B------:R-:W-:Y:S04]  /*0650*/  STS [R0], R25 ;  /* 0x0000001900007388 */ /* 0x000fe80000000800 */
[----:B------:R-:W1:Y:S01]  /*0660*/  LDS R34, [R18+0x80] ;  /* 0x0000800012227984 */ /* 0x000e620000000800 */
[----:B0-----:R-:W-:Y:S02]  /*0670*/  VIADDMNMX R24, R24, R32, R33, PT ;  /* 0x0000002018187246 */ /* 0x001fe40003800121 */
[----:B-1----:R-:W-:-:S05]  /*0680*/  VIADDMNMX R27, R34, R30, R27, PT ;  /* 0x0000001e221b7246 */ /* 0x002fca000380011b */
[----:B------:R-:W-:Y:S04]  /*0690*/  STS [R0+0x80], R27 ;  /* 0x0000801b00007388 */ /* 0x000fe80000000800 */
[----:B------:R-:W-:Y:S04]  /*06a0*/  LDS R34, [R21+0x4] ;  /* 0x0000040015227984 */ /* 0x000fe80000000800 */
[----:B------:R-:W0:Y:S04]  /*06b0*/  LDS R30, [R22+0x100] ;  /* 0x00010000161e7984 */ /* 0x000e280000000800 */
[----:B------:R-:W-:Y:S04]  /*06c0*/  LDS R33, [R19+0x2000] ;  /* 0x0020000013217984 */ /* 0x000fe80000000800 */
[----:B------:R-:W1:Y:S01]  /*06d0*/  LDS R32, [R18] ;  /* 0x0000000012207984 */ /* 0x000e620000000800 */
[----:B0-----:R-:W-:-:S02]  /*06e0*/  VIADDMNMX R29, R30, R34, R29, PT ;  /* 0x000000221e1d7246 */ /* 0x001fc4000380011d */
[-C--:B-1----:R-:W-:Y:S02]  /*06f0*/  VIADDMNMX R28, R32, R33.reuse, R28, PT ;  /* 0x00000021201c7246 */ /* 0x082fe4000380011c */
[----:B------:R-:W0:Y:S04]  /*0700*/  LDS R32, [R18+0x80] ;  /* 0x0000800012207984 */ /* 0x000e280000000800 */
[----:B------:R-:W-:Y:S04]  /*0710*/  STS [R20], R29 ;  /* 0x0000001d14007388 */ /* 0x000fe80000000800 */
[----:B------:R-:W1:Y:S01]  /*0720*/  LDS R34, [R21+0x2004] ;  /* 0x0020040015227984 */ /* 0x000e620000000800 */
[----:B0-----:R-:W-:-:S03]  /*0730*/  VIADDMNMX R26, R32, R33, R26, PT ;  /* 0x00000021201a7246 */ /* 0x001fc6000380011a */
[----:B------:R-:W-:Y:S01]  /*0740*/  LDS R33, [R21+0x4] ;  /* 0x0000040015217984 */ /* 0x000fe20000000800 */
[----:B-1----:R-:W-:-:S03]  /*0750*/  VIADDMNMX R31, R30, R34, R31, PT ;  /* 0x000000221e1f7246 */ /* 0x002fc6000380011f */
[----:B------:R-:W0:Y:S04]  /*0760*/  LDS R30, [R22+0x180] ;  /* 0x00018000161e7984 */ /* 0x000e280000000800 */
[----:B------:R-:W-:Y:S04]  /*0770*/  STS [R20+0x2000], R31 ;  /* 0x0020001f14007388 */ /* 0x000fe80000000800 */
[----:B------:R-:W-:Y:S04]  /*0780*/  LDS R32, [R19+0x4] ;  /* 0x0000040013207984 */ /* 0x000fe80000000800 */
[----:B------:R-:W1:Y:S01]  /*0790*/  LDS R34, [R18+0x100] ;  /* 0x0001000012227984 */ /* 0x000e620000000800 */
[----:B0-----:R-:W-:-:S03]  /*07a0*/  VIADDMNMX R23, R30, R33, R23, PT ;  /* 0x000000211e177246 */ /* 0x001fc60003800117 */
[----:B------:R-:W0:Y:S01]  /*07b0*/  LDS R33, [R21+0x2004] ;  /* 0x0020040015217984 */ /* 0x000e220000000800 */
[----:B-1----:R-:W-:-:S05]  /*07c0*/  VIADDMNMX R25, R34, R32, R25, PT ;  /* 0x0000002022197246 */ /* 0x002fca0003800119 */
        /* <DEDUP_REMOVED lines=8> */
[----:B------:R-:W1:Y:S01]  /*0850*/  LDS R32, [R18+0x100] ;  /* 0x0001000012207984 */ /* 0x000e620000000800 */
        /* <DEDUP_REMOVED lines=683> */
[----:B------:R-:W1:Y:S04]  /*3310*/  LDS R34, [R18+0x1e00] ;  /* 0x001e000012227984 */ /* 0x000e680000000800 */
[----:B------:R-:W-:Y:S01]  /*3320*/  LDS R35, [R21+0x2078] ;  /* 0x0020780015237984 */ /* 0x000fe20000000800 */
[----:B0-----:R-:W-:-:S02]  /*3330*/  VIADDMNMX R23, R30, R33, R23, PT ;  /* 0x000000211e177246 */ /* 0x001fc40003800117 */
[----:B-1----:R-:W-:-:S05]  /*3340*/  VIADDMNMX R25, R34, R32, R25, PT ;  /* 0x0000002022197246 */ /* 0x002fca0003800119 */
[----:B------:R-:W-:Y:S04]  /*3350*/  STS [R0], R25 ;  /* 0x0000001900007388 */ /* 0x000fe80000000800 */
[----:B------:R-:W0:Y:S02]  /*3360*/  LDS R33, [R18+0x1e80] ;  /* 0x001e800012217984 */ /* 0x000e240000000800 */
[----:B0-----:R-:W-:-:S05]  /*3370*/  VIADDMNMX R27, R33, R32, R27, PT ;  /* 0x00000020211b7246 */ /* 0x001fca000380011b */
[----:B------:R-:W-:Y:S04]  /*3380*/  STS [R0+0x80], R27 ;  /* 0x0000801b00007388 */ /* 0x000fe80000000800 */
[----:B------:R-:W-:Y:S04]  /*3390*/  LDS R33, [R19+0x2078] ;  /* 0x0020780013217984 */ /* 0x000fe80000000800 */
[----:B------:R-:W0:Y:S01]  /*33a0*/  LDS R32, [R18+0x1e00] ;  /* 0x001e000012207984 */ /* 0x000e220000000800 */
[----:B------:R-:W-:-:S03]  /*33b0*/  VIADDMNMX R24, R30, R35, R24, PT ;  /* 0x000000231e187246 */ /* 0x000fc60003800118 */
[----:B------:R-:W-:Y:S04]  /*33c0*/  LDS R34, [R21+0x7c] ;  /* 0x00007c0015227984 */ /* 0x000fe80000000800 */
[----:B------:R-:W1:Y:S01]  /*33d0*/  LDS R30, [R22+0x1f00] ;  /* 0x001f0000161e7984 */ /* 0x000e620000000800 */
[----:B0-----:R-:W-:-:S03]  /*33e0*/  VIADDMNMX R28, R32, R33, R28, PT ;  /* 0x00000021201c7246 */ /* 0x001fc6000380011c */
[----:B------:R-:W0:Y:S01]  /*33f0*/  LDS R32, [R18+0x1e80] ;  /* 0x001e800012207984 */ /* 0x000e220000000800 */
[----:B-1----:R-:W-:-:S05]  /*3400*/  VIADDMNMX R29, R30, R34, R29, PT ;  /* 0x000000221e1d7246 */ /* 0x002fca000380011d */
[----:B------:R-:W-:Y:S01]  /*3410*/  STS [R20], R29 ;  /* 0x0000001d14007388 */ /* 0x000fe20000000800 */
[----:B0-----:R-:W-:-:S03]  /*3420*/  VIADDMNMX R26, R32, R33, R26, PT ;  /* 0x00000021201a7246 */ /* 0x001fc6000380011a */
[----:B------:R-:W-:Y:S04]  /*3430*/  LDS R32, [R21+0x7c] ;  /* 0x00007c0015207984 */ /* 0x000fe80000000800 */
[----:B------:R-:W0:Y:S02]  /*3440*/  LDS R33, [R22+0x1f80] ;  /* 0x001f800016217984 */ /* 0x000e240000000800 */
[----:B0-----:R-:W-:-:S05]  /*3450*/  VIADDMNMX R23, R33, R32, R23, PT ;  /* 0x0000002021177246 */ /* 0x001fca0003800117 */
[----:B------:R-:W-:Y:S04]  /*3460*/  STS [R20+0x80], R23 ;  /* 0x0000801714007388 */ /* 0x000fe80000000800 */
[----:B------:R-:W0:Y:S02]  /*3470*/  LDS R32, [R21+0x207c] ;  /* 0x00207c0015207984 */ /* 0x000e240000000800 */
[----:B0-----:R-:W-:-:S05]  /*3480*/  VIADDMNMX R31, R30, R32, R31, PT ;  /* 0x000000201e1f7246 */ /* 0x001fca000380011f */
[----:B------:R-:W-:Y:S04]  /*3490*/  STS [R20+0x2000], R31 ;  /* 0x0020001f14007388 */ /* 0x000fe80000000800 */
[----:B------:R-:W0:Y:S02]  /*34a0*/  LDS R30, [R21+0x207c] ;  /* 0x00207c00151e7984 */ /* 0x000e240000000800 */
[----:B0-----:R-:W-:-:S05]  /*34b0*/  VIADDMNMX R33, R33, R30, R24, PT ;  /* 0x0000001e21217246 */ /* 0x001fca0003800118 */
[----:B------:R-:W-:Y:S04]  /*34c0*/  STS [R20+0x2080], R33 ;  /* 0x0020802114007388 */ /* 0x000fe80000000800 */
[----:B------:R-:W-:Y:S04]  /*34d0*/  LDS R24, [R19+0x7c] ;  /* 0x00007c0013187984 */ /* 0x000fe80000000800 */
[----:B------:R-:W0:Y:S02]  /*34e0*/  LDS R30, [R18+0x1f00] ;  /* 0x001f0000121e7984 */ /* 0x000e240000000800 */
[----:B0-----:R-:W-:-:S05]  /*34f0*/  VIADDMNMX R25, R30, R24, R25, PT ;  /* 0x000000181e197246 */ /* 0x001fca0003800119 */
[----:B------:R-:W-:Y:S04]  /*3500*/  STS [R0], R25 ;  /* 0x0000001900007388 */ /* 0x000fe80000000800 */
[----:B------:R-:W0:Y:S02]  /*3510*/  LDS R30, [R18+0x1f80] ;  /* 0x001f8000121e7984 */ /* 0x000e240000000800 */
[----:B0-----:R-:W-:-:S05]  /*3520*/  VIADDMNMX R27, R30, R24, R27, PT ;  /* 0x000000181e1b7246 */ /* 0x001fca000380011b */
[----:B------:R-:W-:Y:S04]  /*3530*/  STS [R0+0x80], R27 ;  /* 0x0000801b00007388 */ /* 0x000fe80000000800 */
[----:B------:R-:W-:Y:S04]  /*3540*/  LDS R37, [R19+0x207c] ;  /* 0x00207c0013257984 */ /* 0x000fe80000000800 */
        /* <DEDUP_REMOVED lines=899> */
[----:B------:R-:W0:Y:S04]  /*6d80*/  LDS R20, [R18+0x3f80] ;  /* 0x003f800012147984 */ /* 0x000e280000000800 */
[----:B------:R-:W-:Y:S04]  /*6d90*/  STG.E desc[UR8][R12.64], R29 ;  /* 0x0000001d0c007986 */ /* 0x000fe8000c101908 */
[----:B------:R-:W-:Y:S04]  /*6da0*/  STG.E desc[UR8][R16.64], R23 ;  /* 0x0000001710007986 */ /* 0x000fe8000c101908 */
[----:B------:R-:W-:Y:S04]  /*6db0*/  STG.E desc[UR8][R14.64], R31 ;  /* 0x0000001f0e007986 */ /* 0x000fe8000c101908 */
[----:B------:R-:W-:Y:S04]  /*6dc0*/  STG.E desc[UR8][R2.64], R33 ;  /* 0x0000002102007986 */ /* 0x000fe8000c101908 */
[----:B------:R-:W-:Y:S04]  /*6dd0*/  STG.E desc[UR8][R10.64], R25 ;  /* 0x000000190a007986 */ /* 0x000fe8000c101908 */
[----:B------:R-:W-:Y:S04]  /*6de0*/  STG.E desc[UR8][R8.64], R27 ;  /* 0x0000001b08007986 */ /* 0x000fe8000c101908 */
[----:B------:R-:W-:Y:S01]  /*6df0*/  STG.E desc[UR8][R6.64], R21 ;  /* 0x0000001506007986 */ /* 0x000fe2000c101908 */
[----:B0-----:R-:W-:-:S05]  /*6e00*/  VIADDMNMX R37, R20, R22, R37, PT ;  /* 0x0000001614257246 */ /* 0x001fca0003800125 */
[----:B------:R-:W-:Y:S04]  /*6e10*/  STG.E desc[UR8][R4.64], R37 ;  /* 0x0000002504007986 */ /* 0x000fe8000c101908 */
[----:B------:R-:W-:Y:S01]  /*6e20*/  STS [R0+0x2080], R37 ;  /* 0x0020802500007388 */ /* 0x000fe20000000800 */
[----:B------:R-:W-:Y:S05]  /*6e30*/  EXIT ;  /* 0x000000000000794d */ /* 0x000fea0003800000 */
.L_x_1:
        /* <DEDUP_REMOVED lines=12> */
.L_x_4:


//--------------------- .text._Z16blockedFW_Phase1Pijj --------------------------
	.section	.text._Z16blockedFW_Phase1Pijj,"ax",@progbits
	.align	128
        .global         _Z16blockedFW_Phase1Pijj
        .type           _Z16blockedFW_Phase1Pijj,@function
        .size           _Z16blockedFW_Phase1Pijj,(.L_x_5 - _Z16blockedFW_Phase1Pijj)
        .other          _Z16blockedFW_Phase1Pijj,@"STO_CUDA_ENTRY STV_DEFAULT"
_Z16blockedFW_Phase1Pijj:
.text._Z16blockedFW_Phase1Pijj:
[----:B------:R-:W-:Y:S01]  /*0000*/  LDC R1, c[0x0][0x37c] ;  /* 0x0000df00ff017b82 */ /* 0x000fe20000000800 */
[----:B------:R-:W0:Y:S07]  /*0010*/  S2R R21, SR_TID.X ;  /* 0x0000000000157919 */ /* 0x000e2e0000002100 */
[----:B------:R-:W0:Y:S01]  /*0020*/  LDC.64 R2, c[0x0][0x388] ;  /* 0x0000e200ff027b82 */ /* 0x000e220000000a00 */
[----:B------:R-:W1:Y:S01]  /*0030*/  LDCU.64 UR6, c[0x0][0x358] ;  /* 0x00006b00ff0677ac */ /* 0x000e620008000a00 */
[----:B------:R-:W2:Y:S06]  /*0040*/  S2R R23, SR_TID.Y ;  /* 0x0000000000177919 */ /* 0x000eac0000002200 */
[----:B------:R-:W3:Y:S01]  /*0050*/  LDC.64 R8, c[0x0][0x380] ;  /* 0x0000e000ff087b82 */ /* 0x000ee20000000a00 */
[----:B0-----:R-:W-:-:S02]  /*0060*/  IMAD R0, R2, 0x40, R21 ;  /* 0x0000004002007824 */ /* 0x001fc400078e0215 */
[----:B--2---:R-:W-:-:S04]  /*0070*/  IMAD R2, R2, 0x40, R23 ;  /* 0x0000004002027824 */ /* 0x004fc800078e0217 */
[----:B------:R-:W-:-:S04]  /*0080*/  IMAD R2, R2, R3, R0 ;  /* 0x0000000302027224 */ /* 0x000fc800078e0200 */
[----:B------:R-:W-:Y:S02]  /*0090*/  IMAD R5, R3, 0x20, R2 ;  /* 0x0000002003057824 */ /* 0x000fe400078e0202 */
[C---:B------:R-:W-:Y:S02]  /*00a0*/  VIADD R7, R2.reuse, 0x20 ;  /* 0x0000002002077836 */ /* 0x040fe40000000000 */
[----:B------:R-:W-:Y:S02]  /*00b0*/  VIADD R11, R5, 0x20 ;  /* 0x00000020050b7836 */ /* 0x000fe40000000000 */
[----:B---3--:R-:W-:-:S04]  /*00c0*/  IMAD.WIDE.U32 R2, R2, 0x4, R8 ;  /* 0x0000000402027825 */ /* 0x008fc800078e0008 */
[--C-:B------:R-:W-:Y:S01]  /*00d0*/  IMAD.WIDE.U32 R4, R5, 0x4, R8.reuse ;  /* 0x0000000405047825 */ /* 0x100fe200078e0008 */
[----:B-1----:R-:W2:Y:S03]  /*00e0*/  LDG.E R13, desc[UR6][R2.64] ;  /* 0x00000006020d7981 */ /* 0x002ea6000c1e1900 */
[--C-:B------:R-:W-:Y:S01]  /*00f0*/  IMAD.WIDE.U32 R6, R7, 0x4, R8.reuse ;  /* 0x0000000407067825 */ /* 0x100fe200078e0008 */
[----:B------:R-:W3:Y:S03]  /*0100*/  LDG.E R15, desc[UR6][R4.64] ;  /* 0x00000006040f7981 */ /* 0x000ee6000c1e1900 */
[----:B------:R-:W-:Y:S01]  /*0110*/  IMAD.WIDE.U32 R8, R11, 0x4, R8 ;  /* 0x000000040b087825 */ /* 0x000fe200078e0008 */
[----:B------:R-:W4:Y:S04]  /*0120*/  LDG.E R17, desc[UR6][R6.64] ;  /* 0x0000000606117981 */ /* 0x000f28000c1e1900 */
[----:B------:R-:W5:Y:S01]  /*0130*/  LDG.E R19, desc[UR6][R8.64] ;  /* 0x0000000608137981 */ /* 0x000f62000c1e1900 */
[----:B------:R-:W0:Y:S01]  /*0140*/  S2UR UR5, SR_CgaCtaId ;  /* 0x00000000000579c3 */ /* 0x000e220000008800 */
[----:B------:R-:W-:-:S02]  /*0150*/  UMOV UR4, 0x400 ;  /* 0x0000040000047882 */ /* 0x000fc40000000000 */
[----:B0-----:R-:W-:-:S06]  /*0160*/  ULEA UR4, UR5, UR4, 0x18 ;  /* 0x0000000405047291 */ /* 0x001fcc000f8ec0ff */
[----:B------:R-:W-:-:S05]  /*0170*/  LEA R10, R23, UR4, 0x8 ;  /* 0x00000004170a7c11 */ /* 0x000fca000f8e40ff */
[C---:B------:R-:W-:Y:S01]  /*0180*/  IMAD R0, R21.reuse, 0x4, R10 ;  /* 0x0000000415007824 */ /* 0x040fe200078e020a */
[----:B------:R-:W-:-:S04]  /*0190*/  LEA R11, R21, UR4, 0x2 ;  /* 0x00000004150b7c11 */ /* 0x000fc8000f8e10ff */
[----:B--2---:R-:W-:Y:S04]  /*01a0*/  STS [R0], R13 ;  /* 0x0000000d00007388 */ /* 0x004fe80000000800 */
[----:B---3--:R-:W-:Y:S04]  /*01b0*/  STS [R0+0x2000], R15 ;  /* 0x0020000f00007388 */ /* 0x008fe80000000800 */
[----:B----4-:R-:W-:Y:S04]  /*01c0*/  STS [R0+0x80], R17 ;  /* 0x0000801100007388 */ /* 0x010fe80000000800 */
[----:B-----5:R-:W-:Y:S01]  /*01d0*/  STS [R0+0x2080], R19 ;  /* 0x0020801300007388 */ /* 0x020fe20000000800 */
[----:B------:R-:W-:Y:S06]  /*01e0*/  BAR.SYNC.DEFER_BLOCKING 0x0 ;  /* 0x0000000000007b1d */ /* 0x000fec0000010000 */
[----:B------:R-:W-:Y:S04]  /*01f0*/  LDS R12, [R0] ;  /* 0x00000000000c7984 */ /* 0x000fe80000000800 */
[----:B------:R-:W-:Y:S04]  /*0200*/  LDS R21, [R10] ;  /* 0x000000000a157984 */ /* 0x000fe80000000800 */
[----:B------:R-:W0:Y:S02]  /*0210*/  LDS R14, [R11] ;  /* 0x000000000b0e7984 */ /* 0x000e240000000800 */
[----:B0-----:R-:W-:-:S02]  /*0220*/  VIADDMNMX R21, R14, R21, R12, PT ;  /* 0x000000150e157246 */ /* 0x001fc4000380010c */
[----:B------:R-:W-:Y:S04]  /*0230*/  LDS R12, [R0+0x2000] ;  /* 0x00200000000c7984 */ /* 0x000fe80000000800 */
[----:B------:R-:W-:Y:S04]  /*0240*/  STS [R0], R21 ;  /* 0x0000001500007388 */ /* 0x000fe80000000800 */
[----:B------:R-:W-:Y:S04]  /*0250*/  LDS R13, [R10+0x2000] ;  /* 0x002000000a0d7984 */ /* 0x000fe80000000800 */
[----:B------:R-:W0:Y:S02]  /*0260*/  LDS R14, [R11] ;  /* 0x000000000b0e7984 */ /* 0x000e240000000800 */
[----:B0-----:R-:W-:-:S02]  /*0270*/  VIADDMNMX R13, R14, R13, R12, PT ;  /* 0x0000000d0e0d7246 */ /* 0x001fc4000380010c */
[----:B------:R-:W-:Y:S04]  /*0280*/  LDS R12, [R0+0x80] ;  /* 0x00008000000c7984 */ /* 0x000fe80000000800 */
[----:B------:R-:W-:Y:S04]  /*0290*/  STS [R0+0x2000], R13 ;  /* 0x0020000d00007388 */ /* 0x000fe80000000800 */
[----:B------:R-:W-:Y:S04]  /*02a0*/  LDS R15, [R10] ;  /* 0x000000000a0f7984 */ /* 0x000fe80000000800 */
[----:B------:R-:W0:Y:S02]  /*02b0*/  LDS R14, [R11+0x80] ;  /* 0x000080000b0e7984 */ /* 0x000e240000000800 */
[----:B0-----:R-:W-:-:S02]  /*02c0*/  VIADDMNMX R15, R14, R15, R12, PT ;  /* 0x0000000f0e0f7246 */ /* 0x001fc4000380010c */
[----:B------:R-:W-:Y:S04]  /*02d0*/  LDS R12, [R0+0x2080] ;  /* 0x00208000000c7984 */ /* 0x000fe80000000800 */
[----:B------:R-:W-:Y:S04]  /*02e0*/  STS [R0+0x80], R15 ;  /* 0x0000800f00007388 */ /* 0x000fe80000000800 */
[----:B------:R-:W-:Y:S04]  /*02f0*/  LDS R17, [R10+0x2000] ;  /* 0x002000000a117984 */ /* 0x000fe80000000800 */
[----:B------:R-:W0:Y:S02]  /*0300*/  LDS R14, [R11+0x80] ;  /* 0x000080000b0e7984 */ /* 0x000e240000000800 */
[----:B0-----:R-:W-:-:S05]  /*0310*/  VIADDMNMX R17, R14, R17, R12, PT ;  /* 0x000000110e117246 */ /* 0x001fca000380010c */
[----:B------:R-:W-:Y:S01]  /*0320*/  STS [R0+0x2080], R17 ;  /* 0x0020801100007388 */ /* 0x000fe20000000800 */
[----:B------:R-:W-:Y:S06]  /*0330*/  BAR.SYNC.DEFER_BLOCKING 0x0 ;  /* 0x0000000000007b1d */ /* 0x000fec0000010000 */
[----:B------:R-:W-:Y:S04]  /*0340*/  LDS R12, [R0] ;  /* 0x00000000000c7984 */ /* 0x000fe80000000800 */
[----:B------:R-:W-:Y:S04]  /*0350*/  LDS R13, [R10+0x4] ;  /* 0x000004000a0d7984 */ /* 0x000fe80000000800 */
[----:B------:R-:W0:Y:S02]  /*0360*/  LDS R14, [R11+0x100] ;  /* 0x000100000b0e7984 */ /* 0x000e240000000800 */
[----:B0-----:R-:W-:-:S02]  /*0370*/  VIADDMNMX R13, R14, R13, R12, PT ;  /* 0x0000000d0e0d7246 */ /* 0x001fc4000380010c */
[----:B------:R-:W-:Y:S04]  /*0380*/  LDS R12, [R0+0x2000] ;  /* 0x00200000000c7984 */ /* 0x000fe80000000800 */
[----:B------:R-:W-:Y:S04]  /*0390*/  STS [R0], R13 ;  /* 0x0000000d00007388 */ /* 0x000fe80000000800 */
[----:B------:R-:W-:Y:S04]  /*03a0*/  LDS R15, [R10+0x2004] ;  /* 0x002004000a0f7984 */ /* 0x000fe80000000800 */
[----:B------:R-:W0:Y:S02]  /*03b0*/  LDS R14, [R11+0x100] ;  /* 0x000100000b0e7984 */ /* 0x000e240000000800 */
[----:B0-----:R-:W-:-:S02]  /*03c0*/  VIADDMNMX R15, R14, R15, R12, PT ;  /* 0x0000000f0e0f7246 */ /* 0x001fc4000380010c */
[----:B------:R-:W-:Y:S04]  /*03d0*/  LDS R12, [R0+0x80] ;  /* 0x00008000000c7984 */ /* 0x000fe80000000800 */
[----:B------:R-:W-:Y:S04]  /*03e0*/  STS [R0+0x2000], R15 ;  /* 0x0020000f00007388 */ /* 0x000fe80000000800 */
[----:B------:R-:W-:Y:S04]  /*03f0*/  LDS R17, [R10+0x4] ;  /* 0x000004000a117984 */ /* 0x000fe80000000800 */
        /* <DEDUP_REMOVED lines=1311> */
[----:B------:R-:W0:Y:S04]  /*55f0*/  LDS R13, [R0] ;  /* 0x00000000000d7984 */ /* 0x000e280000000800 */
[----:B------:R-:W1:Y:S04]  /*5600*/  LDS R19, [R0+0x2000] ;  /* 0x0020000000137984 */ /* 0x000e680000000800 */
[----:B------:R-:W2:Y:S04]  /*5610*/  LDS R21, [R0+0x80] ;  /* 0x0000800000157984 */ /* 0x000ea80000000800 */
[----:B------:R-:W3:Y:S04]  /*5620*/  LDS R23, [R0+0x2080] ;  /* 0x0020800000177984 */ /* 0x000ee80000000800 */
[----:B0-----:R-:W-:Y:S04]  /*5630*/  STG.E desc[UR6][R2.64], R13 ;  /* 0x0000000d02007986 */ /* 0x001fe8000c101906 */
[----:B-1----:R-:W-:Y:S04]  /*5640*/  STG.E desc[UR6][R4.64], R19 ;  /* 0x0000001304007986 */ /* 0x002fe8000c101906 */
[----:B--2---:R-:W-:Y:S04]  /*5650*/  STG.E desc[UR6][R6.64], R21 ;  /* 0x0000001506007986 */ /* 0x004fe8000c101906 */
[----:B---3--:R-:W-:Y:S01]  /*5660*/  STG.E desc[UR6][R8.64], R23 ;  /* 0x0000001708007986 */ /* 0x008fe2000c101906 */
[----:B------:R-:W-:Y:S05]  /*5670*/  EXIT ;  /* 0x000000000000794d */ /* 0x000fea0003800000 */
.L_x_2:
        /* <DEDUP_REMOVED lines=16> */
.L_x_5:


//--------------------- .nv.shared._Z16blockedFW_Phase3Pijjj --------------------------
	.section	.nv.shared._Z16blockedFW_Phase3Pijjj,"aw",@nobits
	.sectionflags	@""
	.align	4
.nv.shared._Z16blockedFW_Phase3Pijjj:
	.zero		33792


//--------------------- .nv.shared.reserved.0     --------------------------
	.section	.nv.shared.reserved.0,"aw",@nobits
	.weak		__nv_reservedSMEM_offset_0_alias
	.size		__nv_reservedSMEM_offset_0_alias, 0, 64
	.other		__nv_reservedSMEM_offset_0_alias,@"STO_CUDA_RESERVED_SHARED STV_DEFAULT"
__nv_reservedSMEM_offset_0_alias:
	.zero		0
	.zero		64


//--------------------- .nv.shared._Z16blockedFW_Phase2Pijj --------------------------
	.section	.nv.shared._Z16blockedFW_Phase2Pijj,"aw",@nobits
	.sectionflags	@""
	.align	4
.nv.shared._Z16blockedFW_Phase2Pijj:
	.zero		50176


//--------------------- .nv.shared._Z16blockedFW_Phase1Pijj --------------------------
	.section	.nv.shared._Z16blockedFW_Phase1Pijj,"aw",@nobits
	.sectionflags	@""
	.align	4
.nv.shared._Z16blockedFW_Phase1Pijj:
	.zero		17408


//--------------------- .nv.constant0._Z16blockedFW_Phase3Pijjj --------------------------
	.section	.nv.constant0._Z16blockedFW_Phase3Pijjj,"a",@progbits
	.sectionflags	@""
	.align	4
.nv.constant0._Z16blockedFW_Phase3Pijjj:
	.zero		916


//--------------------- .nv.constant0._Z16blockedFW_Phase2Pijj --------------------------
	.section	.nv.constant0._Z16blockedFW_Phase2Pijj,"a",@progbits
	.sectionflags	@""
	.align	4
.nv.constant0._Z16blockedFW_Phase2Pijj:
	.zero		912


//--------------------- .nv.constant0._Z16blockedFW_Phase1Pijj --------------------------
	.section	.nv.constant0._Z16blockedFW_Phase1Pijj,"a",@progbits
	.sectionflags	@""
	.align	4
.nv.constant0._Z16blockedFW_Phase1Pijj:
	.zero		912


//--------------------- SYMBOLS --------------------------

	.type		.nv.reservedSmem.offset0,@object
	.size		.nv.reservedSmem.offset0,0x4
	.type		.nv.reservedSmem.cap,@object
	.size		.nv.reservedSmem.cap,0x4
